	.target	sm_80

	.elftype	@"ET_EXEC"


//--------------------- .note.nv.tkinfo           --------------------------
	.section	.note.nv.tkinfo,"",@"SHT_NOTE"
	.sectionflags	@"SHF_NOTE_NV_TKINFO"
	.tkinfo
        /*0018*/ 	.word	0x00000002
        /*0030*/ 	.string	""
        /*0030*/ 	.string	"ptxas"
        /*0030*/ 	.string	"Cuda compilation tools, release 13.0, V13.0.88"
        /*0030*/ 	.string	"Build cuda_13.0.r13.0/compiler.36424714_0"
        /*0030*/ 	.string	"-v  -suppress-debug-info  -lineinfo  -arch sm_80 "



//--------------------- .note.nv.cuinfo           --------------------------
	.section	.note.nv.cuinfo,"",@"SHT_NOTE"
	.sectionflags	@"SHF_NOTE_NV_CUINFO"
        /*0018*/ 	.short	0x0002
        /*001a*/ 	.short	0x0050
        /*001c*/ 	.short	0x0082
	.zero		2


//--------------------- .nv.info                  --------------------------
	.section	.nv.info,"",@"SHT_CUDA_INFO"
	.align	4


	//----- nvinfo : EIATTR_REGCOUNT
	.align		4
        /*0000*/ 	.byte	0x04, 0x2f
        /*0002*/ 	.short	(.L_2 - .L_1)
	.align		4
.L_1:
        /*0004*/ 	.word	index@(attn_fwd)
        /*0008*/ 	.word	0x00000092


	//----- nvinfo : EIATTR_FRAME_SIZE
	.align		4
.L_2:
        /*000c*/ 	.byte	0x04, 0x11
        /*000e*/ 	.short	(.L_4 - .L_3)
	.align		4
.L_3:
        /*0010*/ 	.word	index@(attn_fwd)
        /*0014*/ 	.word	0x00000000


	//----- nvinfo : EIATTR_MIN_STACK_SIZE
	.align		4
.L_4:
        /*0018*/ 	.byte	0x04, 0x12
        /*001a*/ 	.short	(.L_6 - .L_5)
	.align		4
.L_5:
        /*001c*/ 	.word	index@(attn_fwd)
        /*0020*/ 	.word	0x00000000
.L_6:


//--------------------- .nv.info.attn_fwd         --------------------------
	.section	.nv.info.attn_fwd,"",@"SHT_CUDA_INFO"
	.sectionflags	@""
	.align	4


	//----- nvinfo : EIATTR_CUDA_API_VERSION
	.align		4
        /*0000*/ 	.byte	0x04, 0x37
        /*0002*/ 	.short	(.L_8 - .L_7)
.L_7:
        /*0004*/ 	.word	0x00000082


	//----- nvinfo : EIATTR_SW2861232_WAR
	.align		4
.L_8:
        /*0008*/ 	.byte	0x01, 0x35
	.zero		2


	//----- nvinfo : EIATTR_PARAM_CBANK
	.align		4
        /*000c*/ 	.byte	0x04, 0x0a
        /*000e*/ 	.short	(.L_10 - .L_9)
	.align		4
.L_9:
        /*0010*/ 	.word	index@(.nv.constant0.attn_fwd)
        /*0014*/ 	.short	0x0160
        /*0016*/ 	.short	0x0088


	//----- nvinfo : EIATTR_CBANK_PARAM_SIZE
	.align		4
.L_10:
        /*0018*/ 	.byte	0x03, 0x19
        /*001a*/ 	.short	0x0088


	//----- nvinfo : EIATTR_KPARAM_INFO
	.align		4
        /*001c*/ 	.byte	0x04, 0x17
        /*001e*/ 	.short	(.L_12 - .L_11)
.L_11:
        /*0020*/ 	.word	0x00000000
        /*0024*/ 	.short	0x0019
        /*0026*/ 	.short	0x0080
        /*0028*/ 	.byte	0x00, 0xf4, 0x21, 0x00


	//----- nvinfo : EIATTR_KPARAM_INFO
	.align		4
.L_12:
        /*002c*/ 	.byte	0x04, 0x17
        /*002e*/ 	.short	(.L_14 - .L_13)
.L_13:
        /*0030*/ 	.word	0x00000000
        /*0034*/ 	.short	0x0018
        /*0036*/ 	.short	0x0078
        /*0038*/ 	.byte	0x00, 0xf4, 0x21, 0x00


	//----- nvinfo : EIATTR_KPARAM_INFO
	.align		4
.L_14:
        /*003c*/ 	.byte	0x04, 0x17
        /*003e*/ 	.short	(.L_16 - .L_15)
.L_15:
        /*0040*/ 	.word	0x00000000
        /*0044*/ 	.short	0x0017
        /*0046*/ 	.short	0x0070
        /*0048*/ 	.byte	0x00, 0xf0, 0x11, 0x00


	//----- nvinfo : EIATTR_KPARAM_INFO
	.align		4
.L_16:
        /*004c*/ 	.byte	0x04, 0x17
        /*004e*/ 	.short	(.L_18 - .L_17)
.L_17:
        /*0050*/ 	.word	0x00000000
        /*0054*/ 	.short	0x0016
        /*0056*/ 	.short	0x006c
        /*0058*/ 	.byte	0x00, 0xf0, 0x11, 0x00


	//----- nvinfo : EIATTR_KPARAM_INFO
	.align		4
.L_18:
        /*005c*/ 	.byte	0x04, 0x17
        /*005e*/ 	.short	(.L_20 - .L_19)
.L_19:
        /*0060*/ 	.word	0x00000000
        /*0064*/ 	.short	0x0015
        /*0066*/ 	.short	0x0068
        /*0068*/ 	.byte	0x00, 0xf0, 0x11, 0x00


	//----- nvinfo : EIATTR_KPARAM_INFO
	.align		4
.L_20:
        /*006c*/ 	.byte	0x04, 0x17
        /*006e*/ 	.short	(.L_22 - .L_21)
.L_21:
        /*0070*/ 	.word	0x00000000
        /*0074*/ 	.short	0x0014
        /*0076*/ 	.short	0x0064
        /*0078*/ 	.byte	0x00, 0xf0, 0x11, 0x00


	//----- nvinfo : EIATTR_KPARAM_INFO
	.align		4
.L_22:
        /*007c*/ 	.byte	0x04, 0x17
        /*007e*/ 	.short	(.L_24 - .L_23)
.L_23:
        /*0080*/ 	.word	0x00000000
        /*0084*/ 	.short	0x0013
        /*0086*/ 	.short	0x0060
        /*0088*/ 	.byte	0x00, 0xf0, 0x11, 0x00


	//----- nvinfo : EIATTR_KPARAM_INFO
	.align		4
.L_24:
        /*008c*/ 	.byte	0x04, 0x17
        /*008e*/ 	.short	(.L_26 - .L_25)
.L_25:
        /*0090*/ 	.word	0x00000000
        /*0094*/ 	.short	0x0012
        /*0096*/ 	.short	0x005c
        /*0098*/ 	.byte	0x00, 0xf0, 0x11, 0x00


	//----- nvinfo : EIATTR_KPARAM_INFO
	.align		4
.L_26:
        /*009c*/ 	.byte	0x04, 0x17
        /*009e*/ 	.short	(.L_28 - .L_27)
.L_27:
        /*00a0*/ 	.word	0x00000000
        /*00a4*/ 	.short	0x0011
        /*00a6*/ 	.short	0x0058
        /*00a8*/ 	.byte	0x00, 0xf0, 0x11, 0x00


	//----- nvinfo : EIATTR_KPARAM_INFO
	.align		4
.L_28:
        /*00ac*/ 	.byte	0x04, 0x17
        /*00ae*/ 	.short	(.L_30 - .L_29)
.L_29:
        /*00b0*/ 	.word	0x00000000
        /*00b4*/ 	.short	0x0010
        /*00b6*/ 	.short	0x0054
        /*00b8*/ 	.byte	0x00, 0xf0, 0x11, 0x00


	//----- nvinfo : EIATTR_KPARAM_INFO
	.align		4
.L_30:
        /*00bc*/ 	.byte	0x04, 0x17
        /*00be*/ 	.short	(.L_32 - .L_31)
.L_31:
        /*00c0*/ 	.word	0x00000000
        /*00c4*/ 	.short	0x000f
        /*00c6*/ 	.short	0x0050
        /*00c8*/ 	.byte	0x00, 0xf0, 0x11, 0x00


	//----- nvinfo : EIATTR_KPARAM_INFO
	.align		4
.L_32:
        /*00cc*/ 	.byte	0x04, 0x17
        /*00ce*/ 	.short	(.L_34 - .L_33)
.L_33:
        /*00d0*/ 	.word	0x00000000
        /*00d4*/ 	.short	0x000e
        /*00d6*/ 	.short	0x004c
        /*00d8*/ 	.byte	0x00, 0xf0, 0x11, 0x00


	//----- nvinfo : EIATTR_KPARAM_INFO
	.align		4
.L_34:
        /*00dc*/ 	.byte	0x04, 0x17
        /*00de*/ 	.short	(.L_36 - .L_35)
.L_35:
        /*00e0*/ 	.word	0x00000000
        /*00e4*/ 	.short	0x000d
        /*00e6*/ 	.short	0x0048
        /*00e8*/ 	.byte	0x00, 0xf0, 0x11, 0x00


	//----- nvinfo : EIATTR_KPARAM_INFO
	.align		4
.L_36:
        /*00ec*/ 	.byte	0x04, 0x17
        /*00ee*/ 	.short	(.L_38 - .L_37)
.L_37:
        /*00f0*/ 	.word	0x00000000
        /*00f4*/ 	.short	0x000c
        /*00f6*/ 	.short	0x0044
        /*00f8*/ 	.byte	0x00, 0xf0, 0x11, 0x00


	//----- nvinfo : EIATTR_KPARAM_INFO
	.align		4
.L_38:
        /*00fc*/ 	.byte	0x04, 0x17
        /*00fe*/ 	.short	(.L_40 - .L_39)
.L_39:
        /*0100*/ 	.word	0x00000000
        /*0104*/ 	.short	0x000b
        /*0106*/ 	.short	0x0040
        /*0108*/ 	.byte	0x00, 0xf0, 0x11, 0x00


	//----- nvinfo : EIATTR_KPARAM_INFO
	.align		4
.L_40:
        /*010c*/ 	.byte	0x04, 0x17
        /*010e*/ 	.short	(.L_42 - .L_41)
.L_41:
        /*0110*/ 	.word	0x00000000
        /*0114*/ 	.short	0x000a
        /*0116*/ 	.short	0x003c
        /*0118*/ 	.byte	0x00, 0xf0, 0x11, 0x00


	//----- nvinfo : EIATTR_KPARAM_INFO
	.align		4
.L_42:
        /*011c*/ 	.byte	0x04, 0x17
        /*011e*/ 	.short	(.L_44 - .L_43)
.L_43:
        /*0120*/ 	.word	0x00000000
        /*0124*/ 	.short	0x0009
        /*0126*/ 	.short	0x0038
        /*0128*/ 	.byte	0x00, 0xf0, 0x11, 0x00


	//----- nvinfo : EIATTR_KPARAM_INFO
	.align		4
.L_44:
        /*012c*/ 	.byte	0x04, 0x17
        /*012e*/ 	.short	(.L_46 - .L_45)
.L_45:
        /*0130*/ 	.word	0x00000000
        /*0134*/ 	.short	0x0008
        /*0136*/ 	.short	0x0034
        /*0138*/ 	.byte	0x00, 0xf0, 0x11, 0x00


	//----- nvinfo : EIATTR_KPARAM_INFO
	.align		4
.L_46:
        /*013c*/ 	.byte	0x04, 0x17
        /*013e*/ 	.short	(.L_48 - .L_47)
.L_47:
        /*0140*/ 	.word	0x00000000
        /*0144*/ 	.short	0x0007
        /*0146*/ 	.short	0x0030
        /*0148*/ 	.byte	0x00, 0xf0, 0x11, 0x00


	//----- nvinfo : EIATTR_KPARAM_INFO
	.align		4
.L_48:
        /*014c*/ 	.byte	0x04, 0x17
        /*014e*/ 	.short	(.L_50 - .L_49)
.L_49:
        /*0150*/ 	.word	0x00000000
        /*0154*/ 	.short	0x0006
        /*0156*/ 	.short	0x002c
        /*0158*/ 	.byte	0x00, 0xf0, 0x11, 0x00


	//----- nvinfo : EIATTR_KPARAM_INFO
	.align		4
.L_50:
        /*015c*/ 	.byte	0x04, 0x17
        /*015e*/ 	.short	(.L_52 - .L_51)
.L_51:
        /*0160*/ 	.word	0x00000000
        /*0164*/ 	.short	0x0005
        /*0166*/ 	.short	0x0028
        /*0168*/ 	.byte	0x00, 0xf0, 0x11, 0x00


	//----- nvinfo : EIATTR_KPARAM_INFO
	.align		4
.L_52:
        /*016c*/ 	.byte	0x04, 0x17
        /*016e*/ 	.short	(.L_54 - .L_53)
.L_53:
        /*0170*/ 	.word	0x00000000
        /*0174*/ 	.short	0x0004
        /*0176*/ 	.short	0x0020
        /*0178*/ 	.byte	0x00, 0xf4, 0x21, 0x00


	//----- nvinfo : EIATTR_KPARAM_INFO
	.align		4
.L_54:
        /*017c*/ 	.byte	0x04, 0x17
        /*017e*/ 	.short	(.L_56 - .L_55)
.L_55:
        /*0180*/ 	.word	0x00000000
        /*0184*/ 	.short	0x0003
        /*0186*/ 	.short	0x0018
        /*0188*/ 	.byte	0x00, 0xf4, 0x21, 0x00


	//----- nvinfo : EIATTR_KPARAM_INFO
	.align		4
.L_56:
        /*018c*/ 	.byte	0x04, 0x17
        /*018e*/ 	.short	(.L_58 - .L_57)
.L_57:
        /*0190*/ 	.word	0x00000000
        /*0194*/ 	.short	0x0002
        /*0196*/ 	.short	0x0010
        /*0198*/ 	.byte	0x00, 0xf4, 0x21, 0x00


	//----- nvinfo : EIATTR_KPARAM_INFO
	.align		4
.L_58:
        /*019c*/ 	.byte	0x04, 0x17
        /*019e*/ 	.short	(.L_60 - .L_59)
.L_59:
        /*01a0*/ 	.word	0x00000000
        /*01a4*/ 	.short	0x0001
        /*01a6*/ 	.short	0x0008
        /*01a8*/ 	.byte	0x00, 0xf4, 0x21, 0x00


	//----- nvinfo : EIATTR_KPARAM_INFO
	.align		4
.L_60:
        /*01ac*/ 	.byte	0x04, 0x17
        /*01ae*/ 	.short	(.L_62 - .L_61)
.L_61:
        /*01b0*/ 	.word	0x00000000
        /*01b4*/ 	.short	0x0000
        /*01b6*/ 	.short	0x0000
        /*01b8*/ 	.byte	0x00, 0xf4, 0x21, 0x00


	//----- nvinfo : EIATTR_MAXREG_COUNT
	.align		4
.L_62:
        /*01bc*/ 	.byte	0x03, 0x1b
        /*01be*/ 	.short	0x00ff


	//----- nvinfo : EIATTR_NUM_BARRIERS
	.align		4
        /*01c0*/ 	.byte	0x02, 0x4c
        /*01c2*/ 	.byte	0x01
	.zero		1


	//----- nvinfo : EIATTR_MERCURY_ISA_VERSION
	.align		4
        /*01c4*/ 	.byte	0x03, 0x5f
        /*01c6*/ 	.short	0x0000


	//----- nvinfo : EIATTR_COOP_GROUP_MASK_REGIDS
	.align		4
        /*01c8*/ 	.byte	0x04, 0x29
        /*01ca*/ 	.short	(.L_64 - .L_63)


	//   ....[0]....
.L_63:
        /*01cc*/ 	.word	0xffffffff


	//   ....[1]....
        /*01d0*/ 	.word	0xffffffff


	//   ....[2]....
        /*01d4*/ 	.word	0xffffffff


	//   ....[3]....
        /*01d8*/ 	.word	0xffffffff


	//   ....[4]....
        /*01dc*/ 	.word	0xffffffff


	//   ....[5]....
        /*01e0*/ 	.word	0xffffffff


	//   ....[6]....
        /*01e4*/ 	.word	0xffffffff


	//   ....[7]....
        /*01e8*/ 	.word	0xffffffff


	//----- nvinfo : EIATTR_COOP_GROUP_INSTR_OFFSETS
	.align		4
.L_64:
        /*01ec*/ 	.byte	0x04, 0x28
        /*01ee*/ 	.short	(.L_66 - .L_65)


	//   ....[0]....
.L_65:
        /*01f0*/ 	.word	0x00001450


	//   ....[1]....
        /*01f4*/ 	.word	0x00001510


	//   ....[2]....
        /*01f8*/ 	.word	0x00001520


	//   ....[3]....
        /*01fc*/ 	.word	0x00001550


	//   ....[4]....
        /*0200*/ 	.word	0x00001d00


	//   ....[5]....
        /*0204*/ 	.word	0x00001d10


	//   ....[6]....
        /*0208*/ 	.word	0x00001e00


	//   ....[7]....
        /*020c*/ 	.word	0x00001e10


	//----- nvinfo : EIATTR_EXIT_INSTR_OFFSETS
	.align		4
.L_66:
        /*0210*/ 	.byte	0x04, 0x1c
        /*0212*/ 	.short	(.L_68 - .L_67)


	//   ....[0]....
.L_67:
        /*0214*/ 	.word	0x00003230


	//   ....[1]....
        /*0218*/ 	.word	0x000032d0


	//----- nvinfo : EIATTR_REQNTID
	.align		4
.L_68:
        /*021c*/ 	.byte	0x04, 0x10
        /*021e*/ 	.short	(.L_70 - .L_69)
.L_69:
        /*0220*/ 	.word	0x00000100
        /*0224*/ 	.word	0x00000001
        /*0228*/ 	.word	0x00000001
.L_70:


//--------------------- .nv.callgraph             --------------------------
	.section	.nv.callgraph,"",@"SHT_CUDA_CALLGRAPH"
	.align	4
	.sectionentsize	8
	.align		4
        /*0000*/ 	.word	0x00000000
	.align		4
        /*0004*/ 	.word	0xffffffff
	.align		4
        /*0008*/ 	.word	0x00000000
	.align		4
        /*000c*/ 	.word	0xfffffffe
	.align		4
        /*0010*/ 	.word	0x00000000
	.align		4
        /*0014*/ 	.word	0xfffffffd
	.align		4
        /*0018*/ 	.word	0x00000000
	.align		4
        /*001c*/ 	.word	0xfffffffc


//--------------------- .nv.rel.action            --------------------------
	.section	.nv.rel.action,"",@"SHT_CUDA_RELOCINFO"
	.align	8
	.sectionentsize	8
        /*0000*/ 	.byte	0x73, 0x00, 0x00, 0x00, 0x00, 0x00, 0x00, 0x00, 0x00, 0x00, 0x00, 0x11, 0x25, 0x00, 0x05, 0x36


//--------------------- .nv.constant4             --------------------------
	.section	.nv.constant4,"a",@progbits
	.align	8
	.align		8
.nv.constant4:
        /*0000*/ 	.dword	_$_str


//--------------------- .nv.constant0.attn_fwd    --------------------------
	.section	.nv.constant0.attn_fwd,"a",@progbits
	.sectionflags	@""
	.align	4
.nv.constant0.attn_fwd:
	.zero		488


//--------------------- .text.attn_fwd            --------------------------
	.section	.text.attn_fwd,"ax",@progbits
	.sectioninfo	@"SHI_REGISTERS=146"
	.align	128
        .global         attn_fwd
        .type           attn_fwd,@function
        .size           attn_fwd,(.L_x_3 - attn_fwd)
        .other          attn_fwd,@"STO_CUDA_ENTRY STV_DEFAULT"
attn_fwd:
.text.attn_fwd:
[----:B------:R-:W-:Y:S02]  /*0000*/  MOV R1, c[0x0][0x28] ;  /* 0x00000a0000017a02 */ /* 0x000fe40000000f00 */
[----:B------:R-:W0:Y:S01]  /*0010*/  S2R R0, SR_TID.X ;  /* 0x0000000000007919 */ /* 0x000e220000002100 */
[----:B------:R-:W-:Y:S01]  /*0020*/  MOV R22, c[0x0][0x198] ;  /* 0x0000660000167a02 */ /* 0x000fe20000000f00 */
[----:B------:R-:W-:Y:S02]  /*0030*/  ULDC.64 UR4, c[0x0][0x118] ;  /* 0x0000460000047ab9 */ /* 0x000fe40000000a00 */
[----:B------:R-:W1:Y:S04]  /*0040*/  S2R R3, SR_CTAID.X ;  /* 0x0000000000037919 */ /* 0x000e680000002500 */
[----:B------:R-:W2:Y:S01]  /*0050*/  S2R R2, SR_CTAID.Y ;  /* 0x0000000000027919 */ /* 0x000ea20000002600 */
[----:B0-----:R-:W-:Y:S02]  /*0060*/  LOP3.LUT R18, R0, 0x3f, RZ, 0xc0, !PT ;  /* 0x0000003f00127812 */ /* 0x001fe400078ec0ff */
[----:B------:R-:W-:-:S02]  /*0070*/  SHF.R.U32.HI R88, RZ, 0x6, R0 ;  /* 0x00000006ff587819 */ /* 0x000fc40000011600 */
[----:B-1----:R-:W-:Y:S02]  /*0080*/  LEA R90, R3, R18, 0x6 ;  /* 0x00000012035a7211 */ /* 0x002fe400078e30ff */
[----:B------:R-:W-:Y:S01]  /*0090*/  SGXT.U32 R88, R88, 0x2 ;  /* 0x000000025858781a */ /* 0x000fe20000000000 */
[----:B--2---:R-:W-:Y:S02]  /*00a0*/  IMAD R3, R2, c[0x0][0x190], RZ ;  /* 0x0000640002037a24 */ /* 0x004fe400078e02ff */
[----:B------:R-:W-:Y:S02]  /*00b0*/  IMAD R5, R90, c[0x0][0x194], RZ ;  /* 0x000065005a057a24 */ /* 0x000fe400078e02ff */
[----:B------:R-:W-:Y:S01]  /*00c0*/  IMAD R9, R88, c[0x0][0x198], RZ ;  /* 0x0000660058097a24 */ /* 0x000fe200078e02ff */
[C---:B------:R-:W-:Y:S01]  /*00d0*/  SHF.L.U32 R4, R3.reuse, 0x1, RZ ;  /* 0x0000000103047819 */ /* 0x040fe200000006ff */
[----:B------:R-:W-:Y:S01]  /*00e0*/  IMAD.HI R3, R3, 0x2, RZ ;  /* 0x0000000203037827 */ /* 0x000fe200078e02ff */
[----:B------:R-:W-:-:S02]  /*00f0*/  SHF.L.U32 R7, R5, 0x1, RZ ;  /* 0x0000000105077819 */ /* 0x000fc400000006ff */
[----:B------:R-:W-:Y:S01]  /*0100*/  LEA R10, R22, R9, 0x2 ;  /* 0x00000009160a7211 */ /* 0x000fe200078e10ff */
[----:B------:R-:W-:Y:S01]  /*0110*/  IMAD.HI R6, R5, 0x2, RZ ;  /* 0x0000000205067827 */ /* 0x000fe200078e02ff */
[----:B------:R-:W-:-:S03]  /*0120*/  IADD3 R32, P0, P1, R7, c[0x0][0x160], R4 ;  /* 0x0000580007207a10 */ /* 0x000fc6000791e004 */
[----:B------:R-:W-:Y:S01]  /*0130*/  IMAD R7, R22, 0x4, R10 ;  /* 0x0000000416077824 */ /* 0x000fe200078e020a */
[----:B------:R-:W-:Y:S02]  /*0140*/  IADD3.X R34, R6, c[0x0][0x164], R3, P0, P1 ;  /* 0x0000590006227a10 */ /* 0x000fe400007e2403 */
[-C--:B------:R-:W-:Y:S02]  /*0150*/  LEA R4, P0, R9, R32.reuse, 0x1 ;  /* 0x0000002009047211 */ /* 0x080fe400078008ff */
[----:B------:R-:W-:Y:S02]  /*0160*/  LEA R3, R22, R7, 0x2 ;  /* 0x0000000716037211 */ /* 0x000fe400078e10ff */
[----:B------:R-:W-:Y:S02]  /*0170*/  LEA R8, P1, R7, R32, 0x1 ;  /* 0x0000002007087211 */ /* 0x000fe400078208ff */
[----:B------:R-:W-:Y:S02]  /*0180*/  LEA.HI.X.SX32 R5, R9, R34, 0x1, P0 ;  /* 0x0000002209057211 */ /* 0x000fe400000f0eff */
[----:B------:R-:W-:-:S02]  /*0190*/  LEA R6, P0, R10, R32, 0x1 ;  /* 0x000000200a067211 */ /* 0x000fc400078008ff */
[----:B------:R-:W-:Y:S01]  /*01a0*/  LEA R13, R22, R3, 0x2 ;  /* 0x00000003160d7211 */ /* 0x000fe200078e10ff */
[----:B------:R0:W2:Y:S01]  /*01b0*/  LDG.E.U16 R23, [R4.64] ;  /* 0x0000000404177981 */ /* 0x0000a2000c1e1500 */
[-C--:B------:R-:W-:Y:S02]  /*01c0*/  LEA.HI.X.SX32 R9, R7, R34.reuse, 0x1, P1 ;  /* 0x0000002207097211 */ /* 0x080fe400008f0eff */
[----:B------:R-:W-:Y:S02]  /*01d0*/  LEA.HI.X.SX32 R7, R10, R34, 0x1, P0 ;  /* 0x000000220a077211 */ /* 0x000fe400000f0eff */
[C---:B------:R-:W-:Y:S01]  /*01e0*/  LEA R10, P0, R3.reuse, R32, 0x1 ;  /* 0x00000020030a7211 */ /* 0x040fe200078008ff */
[----:B------:R1:W3:Y:S01]  /*01f0*/  LDG.E.U16 R25, [R8.64] ;  /* 0x0000000408197981 */ /* 0x0002e2000c1e1500 */
[C---:B------:R-:W-:Y:S02]  /*0200*/  LEA R14, R22.reuse, R13, 0x2 ;  /* 0x0000000d160e7211 */ /* 0x040fe400078e10ff */
[----:B------:R-:W-:Y:S01]  /*0210*/  LEA.HI.X.SX32 R11, R3, R34, 0x1, P0 ;  /* 0x00000022030b7211 */ /* 0x000fe200000f0eff */
[----:B------:R4:W5:Y:S01]  /*0220*/  LDG.E.U16 R24, [R6.64] ;  /* 0x0000000406187981 */ /* 0x000962000c1e1500 */
[----:B------:R-:W-:-:S02]  /*0230*/  LEA R3, R22, R14, 0x2 ;  /* 0x0000000e16037211 */ /* 0x000fc400078e10ff */
[----:B0-----:R-:W-:Y:S01]  /*0240*/  LEA R4, P0, R14, R32, 0x1 ;  /* 0x000000200e047211 */ /* 0x001fe200078008ff */
[----:B------:R0:W5:Y:S01]  /*0250*/  LDG.E.U16 R26, [R10.64] ;  /* 0x000000040a1a7981 */ /* 0x000162000c1e1500 */
[----:B------:R-:W-:Y:S02]  /*0260*/  LEA R15, R22, R3, 0x2 ;  /* 0x00000003160f7211 */ /* 0x000fe400078e10ff */
[----:B------:R-:W-:-:S03]  /*0270*/  LEA.HI.X.SX32 R5, R14, R34, 0x1, P0 ;  /* 0x000000220e057211 */ /* 0x000fc600000f0eff */
[C---:B------:R-:W-:Y:S01]  /*0280*/  IMAD R16, R22.reuse, 0x4, R15 ;  /* 0x0000000416107824 */ /* 0x040fe200078e020f */
[-C--:B-1----:R-:W-:Y:S01]  /*0290*/  LEA R8, P0, R3, R32.reuse, 0x1 ;  /* 0x0000002003087211 */ /* 0x082fe200078008ff */
[----:B------:R1:W5:Y:S01]  /*02a0*/  LDG.E.U16 R28, [R4.64] ;  /* 0x00000004041c7981 */ /* 0x000362000c1e1500 */
[----:B------:R-:W-:Y:S02]  /*02b0*/  LEA R12, P1, R13, R32, 0x1 ;  /* 0x000000200d0c7211 */ /* 0x000fe400078208ff */
[C---:B------:R-:W-:Y:S02]  /*02c0*/  LEA R19, R22.reuse, R16, 0x2 ;  /* 0x0000001016137211 */ /* 0x040fe400078e10ff */
[-C--:B------:R-:W-:Y:S02]  /*02d0*/  LEA.HI.X.SX32 R9, R3, R34.reuse, 0x1, P0 ;  /* 0x0000002203097211 */ /* 0x080fe400000f0eff */
[----:B------:R-:W-:Y:S02]  /*02e0*/  LEA R3, R22, R19, 0x2 ;  /* 0x0000001316037211 */ /* 0x000fe400078e10ff */
[----:B------:R-:W-:Y:S01]  /*02f0*/  LEA.HI.X.SX32 R13, R13, R34, 0x1, P1 ;  /* 0x000000220d0d7211 */ /* 0x000fe200008f0eff */
[----:B------:R1:W5:Y:S01]  /*0300*/  LDG.E.U16 R29, [R8.64] ;  /* 0x00000004081d7981 */ /* 0x000362000c1e1500 */
[----:B----4-:R-:W-:-:S02]  /*0310*/  LEA R6, P0, R15, R32, 0x1 ;  /* 0x000000200f067211 */ /* 0x010fc400078008ff */
[----:B------:R-:W-:Y:S01]  /*0320*/  LEA R20, R22, R3, 0x2 ;  /* 0x0000000316147211 */ /* 0x000fe200078e10ff */
[----:B------:R4:W5:Y:S01]  /*0330*/  LDG.E.U16 R27, [R12.64] ;  /* 0x000000040c1b7981 */ /* 0x000962000c1e1500 */
[----:B------:R-:W-:Y:S02]  /*0340*/  LEA.HI.X.SX32 R7, R15, R34, 0x1, P0 ;  /* 0x000000220f077211 */ /* 0x000fe400000f0eff */
[CC--:B0-----:R-:W-:Y:S02]  /*0350*/  LEA R10, P0, R3.reuse, R32.reuse, 0x1 ;  /* 0x00000020030a7211 */ /* 0x0c1fe400078008ff */
[----:B------:R-:W-:Y:S01]  /*0360*/  LEA R14, P1, R16, R32, 0x1 ;  /* 0x00000020100e7211 */ /* 0x000fe200078208ff */
[----:B------:R0:W5:Y:S01]  /*0370*/  LDG.E.U16 R30, [R6.64] ;  /* 0x00000004061e7981 */ /* 0x000162000c1e1500 */
[----:B------:R-:W-:Y:S02]  /*0380*/  LEA.HI.X.SX32 R11, R3, R34, 0x1, P0 ;  /* 0x00000022030b7211 */ /* 0x000fe400000f0eff */
[----:B----4-:R-:W-:-:S02]  /*0390*/  LEA R13, R22, R20, 0x2 ;  /* 0x00000014160d7211 */ /* 0x010fc400078e10ff */
[----:B------:R-:W-:Y:S02]  /*03a0*/  LEA.HI.X.SX32 R15, R16, R34, 0x1, P1 ;  /* 0x00000022100f7211 */ /* 0x000fe400008f0eff */
[----:B------:R4:W5:Y:S01]  /*03b0*/  LDG.E.U16 R11, [R10.64] ;  /* 0x000000040a0b7981 */ /* 0x000962000c1e1500 */
[C---:B------:R-:W-:Y:S02]  /*03c0*/  LEA R21, R22.reuse, R13, 0x2 ;  /* 0x0000000d16157211 */ /* 0x040fe400078e10ff */
[C---:B------:R-:W-:Y:S01]  /*03d0*/  LEA R12, P0, R13.reuse, R32, 0x1 ;  /* 0x000000200d0c7211 */ /* 0x040fe200078008ff */
[----:B------:R0:W5:Y:S02]  /*03e0*/  LDG.E.U16 R31, [R14.64] ;  /* 0x000000040e1f7981 */ /* 0x000164000c1e1500 */
[----:B------:R-:W-:Y:S01]  /*03f0*/  IMAD R3, R22, 0x4, R21 ;  /* 0x0000000416037824 */ /* 0x000fe200078e0215 */
[----:B------:R-:W-:Y:S02]  /*0400*/  LEA.HI.X.SX32 R13, R13, R34, 0x1, P0 ;  /* 0x000000220d0d7211 */ /* 0x000fe400000f0eff */
[----:B-1----:R-:W-:-:S02]  /*0410*/  LEA R4, P0, R19, R32, 0x1 ;  /* 0x0000002013047211 */ /* 0x002fc400078008ff */
[----:B------:R-:W-:Y:S02]  /*0420*/  LEA R16, P1, R3, R32, 0x1 ;  /* 0x0000002003107211 */ /* 0x000fe400078208ff */
[----:B------:R-:W-:Y:S01]  /*0430*/  LEA.HI.X.SX32 R5, R19, R34, 0x1, P0 ;  /* 0x0000002213057211 */ /* 0x000fe200000f0eff */
[----:B------:R-:W5:Y:S01]  /*0440*/  LDG.E.U16 R13, [R12.64] ;  /* 0x000000040c0d7981 */ /* 0x000f62000c1e1500 */
[----:B0-----:R-:W-:Y:S02]  /*0450*/  LEA R6, P0, R20, R32, 0x1 ;  /* 0x0000002014067211 */ /* 0x001fe400078008ff */
[----:B------:R-:W-:Y:S01]  /*0460*/  LEA R22, R22, R3, 0x2 ;  /* 0x0000000316167211 */ /* 0x000fe200078e10ff */
[----:B------:R-:W5:Y:S01]  /*0470*/  LDG.E.U16 R4, [R4.64] ;  /* 0x0000000404047981 */ /* 0x000f62000c1e1500 */
[-C--:B------:R-:W-:Y:S02]  /*0480*/  LEA.HI.X.SX32 R17, R3, R34.reuse, 0x1, P1 ;  /* 0x0000002203117211 */ /* 0x080fe400008f0eff */
[----:B------:R-:W-:-:S02]  /*0490*/  LEA.HI.X.SX32 R7, R20, R34, 0x1, P0 ;  /* 0x0000002214077211 */ /* 0x000fc400000f0eff */
[CC--:B------:R-:W-:Y:S02]  /*04a0*/  LEA R8, P1, R21.reuse, R32.reuse, 0x1 ;  /* 0x0000002015087211 */ /* 0x0c0fe400078208ff */
[C---:B------:R-:W-:Y:S01]  /*04b0*/  LEA R14, P0, R22.reuse, R32, 0x1 ;  /* 0x00000020160e7211 */ /* 0x040fe200078008ff */
[----:B------:R-:W5:Y:S01]  /*04c0*/  LDG.E.U16 R17, [R16.64] ;  /* 0x0000000410117981 */ /* 0x000f62000c1e1500 */
[-C--:B------:R-:W-:Y:S02]  /*04d0*/  LEA.HI.X.SX32 R9, R21, R34.reuse, 0x1, P1 ;  /* 0x0000002215097211 */ /* 0x080fe400008f0eff */
[----:B------:R-:W-:Y:S01]  /*04e0*/  LEA.HI.X.SX32 R15, R22, R34, 0x1, P0 ;  /* 0x00000022160f7211 */ /* 0x000fe200000f0eff */
[----:B----4-:R0:W4:Y:S04]  /*04f0*/  LDG.E.U16 R10, [R6.64] ;  /* 0x00000004060a7981 */ /* 0x010128000c1e1500 */
[----:B------:R-:W4:Y:S04]  /*0500*/  LDG.E.U16 R8, [R8.64] ;  /* 0x0000000408087981 */ /* 0x000f28000c1e1500 */
[----:B------:R-:W4:Y:S01]  /*0510*/  LDG.E.U16 R14, [R14.64] ;  /* 0x000000040e0e7981 */ /* 0x000f22000c1e1500 */
[----:B------:R-:W-:-:S02]  /*0520*/  LOP3.LUT R89, R0, 0xc0, RZ, 0xc0, !PT ;  /* 0x000000c000597812 */ /* 0x000fc400078ec0ff */
[----:B------:R-:W-:Y:S02]  /*0530*/  SHF.L.U32 R87, R0, 0x1, RZ ;  /* 0x0000000100577819 */ /* 0x000fe400000006ff */
[----:B------:R-:W-:-:S04]  /*0540*/  SHF.R.U32.HI R86, RZ, 0x2, R89 ;  /* 0x00000002ff567819 */ /* 0x000fc80000011659 */
[----:B------:R-:W-:-:S04]  /*0550*/  LOP3.LUT R86, R86, 0x1fe, R87, 0x78, !PT ;  /* 0x000001fe56567812 */ /* 0x000fc800078e7857 */
[----:B------:R-:W-:Y:S02]  /*0560*/  LOP3.LUT R85, R86, 0x40, RZ, 0x3c, !PT ;  /* 0x0000004056557812 */ /* 0x000fe400078e3cff */
[----:B------:R-:W-:-:S04]  /*0570*/  MOV R3, c[0x0][0x1d0] ;  /* 0x0000740000037a02 */ /* 0x000fc80000000f00 */
[----:B------:R-:W-:Y:S01]  /*0580*/  ISETP.GE.AND P0, PT, R3, 0x1, PT ;  /* 0x000000010300780c */ /* 0x000fe20003f06270 */
[----:B------:R-:W-:Y:S01]  /*0590*/  IMAD.MOV.U32 R84, RZ, RZ, 0x3f800000 ;  /* 0x3f800000ff547424 */ /* 0x000fe200078e00ff */
[----:B------:R-:W-:Y:S01]  /*05a0*/  MOV R91, 0xff800000 ;  /* 0xff800000005b7802 */ /* 0x000fe20000000f00 */
[----:B------:R-:W-:Y:S01]  /*05b0*/  CS2R R40, SRZ ;  /* 0x0000000000287805 */ /* 0x000fe2000001ff00 */
[----:B0-----:R-:W-:Y:S01]  /*05c0*/  MOV R6, 0x3f800000 ;  /* 0x3f80000000067802 */ /* 0x001fe20000000f00 */
[----:B------:R-:W-:Y:S01]  /*05d0*/  CS2R R42, SRZ ;  /* 0x00000000002a7805 */ /* 0x000fe2000001ff00 */
[----:B------:R-:W-:Y:S01]  /*05e0*/  MOV R92, 0xff800000 ;  /* 0xff800000005c7802 */ /* 0x000fe20000000f00 */
[----:B------:R-:W-:Y:S01]  /*05f0*/  CS2R R48, SRZ ;  /* 0x0000000000307805 */ /* 0x000fe2000001ff00 */
        /* <DEDUP_REMOVED lines=13> */
[----:B------:R-:W-:Y:S01]  /*06d0*/  SHF.L.U32 R7, R0, 0x3, RZ ;  /* 0x0000000300077819 */ /* 0x000fe200000006ff */
[----:B--2---:R0:W-:Y:S04]  /*06e0*/  STS.U16 [R86], R23 ;  /* 0x0000001756007388 */ /* 0x0041e80000000400 */
[----:B---3--:R0:W-:Y:S04]  /*06f0*/  STS.U16 [R86+0x400], R25 ;  /* 0x0004001956007388 */ /* 0x0081e80000000400 */
[----:B-----5:R0:W-:Y:S04]  /*0700*/  STS.U16 [R86+0xc00], R29 ;  /* 0x000c001d56007388 */ /* 0x0201e80000000400 */
[----:B------:R0:W-:Y:S04]  /*0710*/  STS.U16 [R86+0x800], R27 ;  /* 0x0008001b56007388 */ /* 0x0001e80000000400 */
        /* <DEDUP_REMOVED lines=9> */
[----:B----4-:R0:W-:Y:S04]  /*07b0*/  STS.U16 [R85+0x1600], R10 ;  /* 0x0016000a55007388 */ /* 0x0101e80000000400 */
[----:B------:R0:W-:Y:S04]  /*07c0*/  STS.U16 [R85+0x1a00], R8 ;  /* 0x001a000855007388 */ /* 0x0001e80000000400 */
[----:B------:R0:W-:Y:S01]  /*07d0*/  STS.U16 [R85+0x1e00], R14 ;  /* 0x001e000e55007388 */ /* 0x0001e20000000400 */
[----:B------:R-:W-:Y:S05]  /*07e0*/  @!P0 BRA `(.L_x_0) ;  /* 0x000017a000008947 */ /* 0x000fea0003800000 */
[----:B------:R-:W-:Y:S01]  /*07f0*/  IMAD R18, R18, c[0x0][0x1a8], RZ ;  /* 0x00006a0012127a24 */ /* 0x000fe200078e02ff */
[----:B0-----:R-:W-:Y:S01]  /*0800*/  LOP3.LUT R8, R0, 0x7, RZ, 0xc0, !PT ;  /* 0x0000000700087812 */ /* 0x001fe200078ec0ff */
[----:B------:R-:W-:Y:S01]  /*0810*/  IMAD R3, R2, c[0x0][0x1a0], RZ ;  /* 0x0000680002037a24 */ /* 0x000fe200078e02ff */
[----:B------:R-:W-:Y:S01]  /*0820*/  LOP3.LUT R11, R7, 0x30, RZ, 0xc0, !PT ;  /* 0x00000030070b7812 */ /* 0x000fe200078ec0ff */
[----:B------:R-:W-:Y:S01]  /*0830*/  IMAD R6, R88, c[0x0][0x1a4], RZ ;  /* 0x0000690058067a24 */ /* 0x000fe200078e02ff */
[C---:B------:R-:W-:Y:S01]  /*0840*/  SHF.L.U32 R5, R18.reuse, 0x1, RZ ;  /* 0x0000000112057819 */ /* 0x040fe200000006ff */
[----:B------:R-:W-:Y:S01]  /*0850*/  IMAD.HI R18, R18, 0x2, RZ ;  /* 0x0000000212127827 */ /* 0x000fe200078e02ff */
[----:B------:R-:W-:Y:S01]  /*0860*/  SHF.L.U32 R4, R3, 0x1, RZ ;  /* 0x0000000103047819 */ /* 0x000fe200000006ff */
[----:B------:R-:W-:Y:S01]  /*0870*/  CS2R R40, SRZ ;  /* 0x0000000000287805 */ /* 0x000fe2000001ff00 */
[----:B------:R-:W-:Y:S01]  /*0880*/  LOP3.LUT R9, R87, 0x10, RZ, 0xc0, !PT ;  /* 0x0000001057097812 */ /* 0x000fe200078ec0ff */
[----:B------:R-:W-:Y:S01]  /*0890*/  IMAD.HI R3, R3, 0x2, RZ ;  /* 0x0000000203037827 */ /* 0x000fe200078e02ff */
[----:B------:R-:W-:Y:S01]  /*08a0*/  IADD3 R121, P0, P1, R5, c[0x0][0x168], R4 ;  /* 0x00005a0005797a10 */ /* 0x000fe2000791e004 */
[----:B------:R-:W-:Y:S01]  /*08b0*/  CS2R R42, SRZ ;  /* 0x00000000002a7805 */ /* 0x000fe2000001ff00 */
[C---:B------:R-:W-:Y:S01]  /*08c0*/  LOP3.LUT R5, R0.reuse, 0x1f, RZ, 0xc0, !PT ;  /* 0x0000001f00057812 */ /* 0x040fe200078ec0ff */
[----:B------:R-:W-:Y:S01]  /*08d0*/  IMAD.SHL.U32 R10, R0, 0x40, RZ ;  /* 0x00000040000a7824 */ /* 0x000fe200078e00ff */
[----:B------:R-:W-:Y:S01]  /*08e0*/  IADD3.X R17, R18, c[0x0][0x16c], R3, P0, P1 ;  /* 0x00005b0012117a10 */ /* 0x000fe200007e2403 */
[----:B------:R-:W-:Y:S01]  /*08f0*/  IMAD R3, R2, c[0x0][0x1b0], RZ ;  /* 0x00006c0002037a24 */ /* 0x000fe200078e02ff */
[----:B------:R-:W-:Y:S01]  /*0900*/  MOV R19, c[0x0][0x1a4] ;  /* 0x0000690000137a02 */ /* 0x000fe20000000f00 */
[----:B------:R-:W-:Y:S01]  /*0910*/  IMAD R5, R5, c[0x0][0x1b4], RZ ;  /* 0x00006d0005057a24 */ /* 0x000fe200078e02ff */
[C---:B------:R-:W-:Y:S01]  /*0920*/  LEA R14, R8.reuse, R11, 0x6 ;  /* 0x0000000b080e7211 */ /* 0x040fe200078e30ff */
[----:B------:R-:W-:Y:S01]  /*0930*/  IMAD R82, R8, 0x90, RZ ;  /* 0x0000009008527824 */ /* 0x000fe200078e02ff */
[----:B------:R-:W-:Y:S01]  /*0940*/  LOP3.LUT R11, R9, 0x60, R0, 0xf8, !PT ;  /* 0x00000060090b7812 */ /* 0x000fe200078ef800 */
[----:B------:R-:W-:Y:S01]  /*0950*/  IMAD.MOV.U32 R94, RZ, RZ, -0x800000 ;  /* 0xff800000ff5e7424 */ /* 0x000fe200078e00ff */
[C---:B------:R-:W-:Y:S01]  /*0960*/  SHF.L.U32 R4, R3.reuse, 0x1, RZ ;  /* 0x0000000103047819 */ /* 0x040fe200000006ff */
[----:B------:R-:W-:Y:S01]  /*0970*/  IMAD.HI R3, R3, 0x2, RZ ;  /* 0x0000000203037827 */ /* 0x000fe200078e02ff */
[----:B------:R-:W-:Y:S01]  /*0980*/  SHF.L.U32 R9, R5, 0x1, RZ ;  /* 0x0000000105097819 */ /* 0x000fe200000006ff */
[----:B------:R-:W-:Y:S01]  /*0990*/  CS2R R48, SRZ ;  /* 0x0000000000307805 */ /* 0x000fe2000001ff00 */
[----:B------:R-:W-:Y:S01]  /*09a0*/  LEA R8, R19, R6, 0x2 ;  /* 0x0000000613087211 */ /* 0x000fe200078e10ff */
[----:B------:R-:W-:Y:S01]  /*09b0*/  CS2R R50, SRZ ;  /* 0x0000000000327805 */ /* 0x000fe2000001ff00 */
[----:B------:R-:W-:Y:S01]  /*09c0*/  LOP3.LUT R80, R10, 0x400, RZ, 0xc0, !PT ;  /* 0x000004000a507812 */ /* 0x000fe200078ec0ff */
[----:B------:R-:W-:Y:S01]  /*09d0*/  IMAD.HI R10, R5, 0x2, RZ ;  /* 0x00000002050a7827 */ /* 0x000fe200078e02ff */
[----:B------:R-:W-:Y:S01]  /*09e0*/  IADD3 R107, P0, P1, R9, c[0x0][0x170], R4 ;  /* 0x00005c00096b7a10 */ /* 0x000fe2000791e004 */
[----:B------:R-:W-:Y:S01]  /*09f0*/  CS2R R52, SRZ ;  /* 0x0000000000347805 */ /* 0x000fe2000001ff00 */
[----:B------:R-:W-:Y:S01]  /*0a00*/  SHF.R.U32.HI R4, RZ, 0x5, R0 ;  /* 0x00000005ff047819 */ /* 0x000fe20000011600 */
[C---:B------:R-:W-:Y:S01]  /*0a10*/  IMAD R9, R19.reuse, 0x4, R8 ;  /* 0x0000000413097824 */ /* 0x040fe200078e0208 */
[----:B------:R-:W-:Y:S01]  /*0a20*/  IADD3.X R15, R10, c[0x0][0x174], R3, P0, P1 ;  /* 0x00005d000a0f7a10 */ /* 0x000fe200007e2403 */
[----:B------:R-:W-:Y:S01]  /*0a30*/  CS2R R54, SRZ ;  /* 0x0000000000367805 */ /* 0x000fe2000001ff00 */
[----:B------:R-:W-:Y:S01]  /*0a40*/  SGXT.U32 R3, R4, 0x3 ;  /* 0x000000030403781a */ /* 0x000fe20000000000 */
[----:B------:R-:W-:Y:S01]  /*0a50*/  CS2R R56, SRZ ;  /* 0x0000000000387805 */ /* 0x000fe2000001ff00 */
[----:B------:R-:W-:Y:S01]  /*0a60*/  LEA R10, R19, R9, 0x2 ;  /* 0x00000009130a7211 */ /* 0x000fe200078e10ff */
[----:B------:R-:W-:Y:S01]  /*0a70*/  CS2R R58, SRZ ;  /* 0x00000000003a7805 */ /* 0x000fe2000001ff00 */
[----:B------:R-:W-:Y:S01]  /*0a80*/  LOP3.LUT R11, R82, R11, RZ, 0x3c, !PT ;  /* 0x0000000b520b7212 */ /* 0x000fe200078e3cff */
[----:B------:R-:W-:Y:S01]  /*0a90*/  IMAD R12, R3, c[0x0][0x1b8], RZ ;  /* 0x00006e00030c7a24 */ /* 0x000fe200078e02ff */
[C---:B------:R-:W-:Y:S01]  /*0aa0*/  LEA R3, R19.reuse, R10, 0x2 ;  /* 0x0000000a13037211 */ /* 0x040fe200078e10ff */
[----:B------:R-:W-:Y:S01]  /*0ab0*/  CS2R R60, SRZ ;  /* 0x00000000003c7805 */ /* 0x000fe2000001ff00 */
[----:B------:R-:W-:Y:S01]  /*0ac0*/  IADD3 R80, R80, R11, RZ ;  /* 0x0000000b50507210 */ /* 0x000fe20007ffe0ff */
[----:B------:R-:W-:Y:S01]  /*0ad0*/  CS2R R62, SRZ ;  /* 0x00000000003e7805 */ /* 0x000fe2000001ff00 */
[C---:B------:R-:W-:Y:S01]  /*0ae0*/  LEA R134, P0, R6.reuse, R121, 0x1 ;  /* 0x0000007906867211 */ /* 0x040fe200078008ff */
[----:B------:R-:W-:Y:S01]  /*0af0*/  CS2R R64, SRZ ;  /* 0x0000000000407805 */ /* 0x000fe2000001ff00 */
[C---:B------:R-:W-:Y:S01]  /*0b00*/  LEA R11, R19.reuse, R3, 0x2 ;  /* 0x00000003130b7211 */ /* 0x040fe200078e10ff */
[----:B------:R-:W-:Y:S01]  /*0b10*/  CS2R R66, SRZ ;  /* 0x0000000000427805 */ /* 0x000fe2000001ff00 */
[----:B------:R-:W-:Y:S01]  /*0b20*/  LEA.HI.X.SX32 R135, R6, R17, 0x1, P0 ;  /* 0x0000001106877211 */ /* 0x000fe200000f0eff */
[----:B------:R-:W-:Y:S01]  /*0b30*/  CS2R R68, SRZ ;  /* 0x0000000000447805 */ /* 0x000fe2000001ff00 */
[-C--:B------:R-:W-:Y:S01]  /*0b40*/  LEA R132, P1, R8, R121.reuse, 0x1 ;  /* 0x0000007908847211 */ /* 0x080fe200078208ff */
[----:B------:R-:W-:Y:S01]  /*0b50*/  IMAD R6, R19, 0x4, R11 ;  /* 0x0000000413067824 */ /* 0x000fe200078e020b */
[----:B------:R-:W-:Y:S01]  /*0b60*/  LEA R128, P0, R10, R121, 0x1 ;  /* 0x000000790a807211 */ /* 0x000fe200078008ff */
[----:B------:R-:W-:Y:S01]  /*0b70*/  CS2R R70, SRZ ;  /* 0x0000000000467805 */ /* 0x000fe2000001ff00 */
[----:B------:R-:W-:Y:S01]  /*0b80*/  MOV R16, c[0x0][0x1b8] ;  /* 0x00006e0000107a02 */ /* 0x000fe20000000f00 */
[----:B------:R-:W-:Y:S01]  /*0b90*/  CS2R R36, SRZ ;  /* 0x0000000000247805 */ /* 0x000fe2000001ff00 */
[-C--:B------:R-:W-:Y:S01]  /*0ba0*/  LEA.HI.X.SX32 R133, R8, R17.reuse, 0x1, P1 ;  /* 0x0000001108857211 */ /* 0x080fe200008f0eff */
[----:B------:R-:W-:Y:S01]  /*0bb0*/  CS2R R38, SRZ ;  /* 0x0000000000267805 */ /* 0x000fe2000001ff00 */
[----:B------:R-:W-:-:S02]  /*0bc0*/  LEA.HI.X.SX32 R129, R10, R17, 0x1, P0 ;  /* 0x000000110a817211 */ /* 0x000fc400000f0eff */
[----:B------:R-:W-:Y:S02]  /*0bd0*/  LEA R8, R19, R6, 0x2 ;  /* 0x0000000613087211 */ /* 0x000fe400078e10ff */
[-C--:B------:R-:W-:Y:S02]  /*0be0*/  LEA R126, P0, R3, R121.reuse, 0x1 ;  /* 0x00000079037e7211 */ /* 0x080fe400078008ff */
[----:B------:R-:W-:Y:S02]  /*0bf0*/  LEA R130, P2, R9, R121, 0x1 ;  /* 0x0000007909827211 */ /* 0x000fe400078408ff */
[----:B------:R-:W-:Y:S02]  /*0c00*/  LEA R13, R16, R12, 0x3 ;  /* 0x0000000c100d7211 */ /* 0x000fe400078e18ff */
[C---:B------:R-:W-:Y:S02]  /*0c10*/  LEA.HI R4, R0.reuse, 0x18, RZ, 0x1b ;  /* 0x0000001800047811 */ /* 0x040fe400078fd8ff */
[----:B------:R-:W-:-:S02]  /*0c20*/  LEA.HI R5, R0, 0x38, RZ, 0x1b ;  /* 0x0000003800057811 */ /* 0x000fc400078fd8ff */
[----:B------:R-:W-:Y:S01]  /*0c30*/  LEA R120, P3, R8, R121, 0x1 ;  /* 0x0000007908787211 */ /* 0x000fe200078608ff */
[----:B------:R-:W-:Y:S01]  /*0c40*/  IMAD R4, R4, c[0x0][0x1b8], RZ ;  /* 0x00006e0004047a24 */ /* 0x000fe200078e02ff */
[-C--:B------:R-:W-:Y:S02]  /*0c50*/  LEA.HI.X.SX32 R127, R3, R17.reuse, 0x1, P0 ;  /* 0x00000011037f7211 */ /* 0x080fe400000f0eff */
[----:B------:R-:W-:Y:S02]  /*0c60*/  LEA.HI.X.SX32 R131, R9, R17, 0x1, P2 ;  /* 0x0000001109837211 */ /* 0x000fe400010f0eff */
[----:B------:R-:W-:Y:S02]  /*0c70*/  LEA R3, R16, R13, 0x3 ;  /* 0x0000000d10037211 */ /* 0x000fe400078e18ff */
[-C--:B------:R-:W-:Y:S02]  /*0c80*/  LEA R124, P1, R11, R121.reuse, 0x1 ;  /* 0x000000790b7c7211 */ /* 0x080fe400078208ff */
[----:B------:R-:W-:-:S02]  /*0c90*/  LEA R122, P2, R6, R121, 0x1 ;  /* 0x00000079067a7211 */ /* 0x000fc400078408ff */
[----:B------:R-:W-:Y:S01]  /*0ca0*/  LEA.HI.X.SX32 R121, R8, R17, 0x1, P3 ;  /* 0x0000001108797211 */ /* 0x000fe200018f0eff */
[----:B------:R-:W-:Y:S01]  /*0cb0*/  IMAD R8, R5, c[0x0][0x1b8], RZ ;  /* 0x00006e0005087a24 */ /* 0x000fe200078e02ff */
[----:B------:R-:W-:Y:S02]  /*0cc0*/  LEA R5, R16, R3, 0x4 ;  /* 0x0000000310057211 */ /* 0x000fe400078e20ff */
[----:B------:R-:W-:Y:S02]  /*0cd0*/  LEA.HI.X.SX32 R123, R6, R17, 0x1, P2 ;  /* 0x00000011067b7211 */ /* 0x000fe400010f0eff */
[----:B------:R-:W-:Y:S02]  /*0ce0*/  LEA R112, P2, R4, R107, 0x1 ;  /* 0x0000006b04707211 */ /* 0x000fe400078408ff */
[----:B------:R-:W-:Y:S02]  /*0cf0*/  LEA R6, R16, R5, 0x3 ;  /* 0x0000000510067211 */ /* 0x000fe400078e18ff */
[----:B------:R-:W-:-:S02]  /*0d00*/  LEA.HI.X.SX32 R125, R11, R17, 0x1, P1 ;  /* 0x000000110b7d7211 */ /* 0x000fc400008f0eff */
[-C--:B------:R-:W-:Y:S02]  /*0d10*/  LEA R118, P0, R12, R107.reuse, 0x1 ;  /* 0x0000006b0c767211 */ /* 0x080fe400078008ff */
[-C--:B------:R-:W-:Y:S02]  /*0d20*/  LEA R116, P1, R13, R107.reuse, 0x1 ;  /* 0x0000006b0d747211 */ /* 0x080fe400078208ff */
[----:B------:R-:W-:Y:S02]  /*0d30*/  LEA R104, P3, R8, R107, 0x1 ;  /* 0x0000006b08687211 */ /* 0x000fe400078608ff */
[-C--:B------:R-:W-:Y:S02]  /*0d40*/  LEA.HI.X.SX32 R113, R4, R15.reuse, 0x1, P2 ;  /* 0x0000000f04717211 */ /* 0x080fe400010f0eff */
[----:B------:R-:W-:Y:S02]  /*0d50*/  LEA R4, R16, R6, 0x3 ;  /* 0x0000000610047211 */ /* 0x000fe400078e18ff */
[----:B------:R-:W-:-:S02]  /*0d60*/  LEA.HI.X.SX32 R119, R12, R15, 0x1, P0 ;  /* 0x0000000f0c777211 */ /* 0x000fc400000f0eff */
[-C--:B------:R-:W-:Y:S02]  /*0d70*/  LEA.HI.X.SX32 R117, R13, R15.reuse, 0x1, P1 ;  /* 0x0000000f0d757211 */ /* 0x080fe400008f0eff */
[----:B------:R-:W-:Y:S02]  /*0d80*/  LEA.HI.X.SX32 R105, R8, R15, 0x1, P3 ;  /* 0x0000000f08697211 */ /* 0x000fe400018f0eff */
[-C--:B------:R-:W-:Y:S02]  /*0d90*/  LEA R114, P0, R3, R107.reuse, 0x1 ;  /* 0x0000006b03727211 */ /* 0x080fe400078008ff */
[-C--:B------:R-:W-:Y:S02]  /*0da0*/  LEA R110, P1, R5, R107.reuse, 0x1 ;  /* 0x0000006b056e7211 */ /* 0x080fe400078208ff */
[-C--:B------:R-:W-:Y:S02]  /*0db0*/  LEA R108, P2, R6, R107.reuse, 0x1 ;  /* 0x0000006b066c7211 */ /* 0x080fe400078408ff */
[----:B------:R-:W-:-:S02]  /*0dc0*/  LEA R106, P3, R4, R107, 0x1 ;  /* 0x0000006b046a7211 */ /* 0x000fc400078608ff */
[----:B------:R-:W-:Y:S02]  /*0dd0*/  LOP3.LUT R82, R82, 0x30, R87, 0x78, !PT ;  /* 0x0000003052527812 */ /* 0x000fe400078e7857 */
[-C--:B------:R-:W-:Y:S02]  /*0de0*/  LEA.HI.X.SX32 R115, R3, R15.reuse, 0x1, P0 ;  /* 0x0000000f03737211 */ /* 0x080fe400000f0eff */
[-C--:B------:R-:W-:Y:S02]  /*0df0*/  LEA.HI.X.SX32 R111, R5, R15.reuse, 0x1, P1 ;  /* 0x0000000f056f7211 */ /* 0x080fe400008f0eff */
[-C--:B------:R-:W-:Y:S02]  /*0e00*/  LEA.HI.X.SX32 R109, R6, R15.reuse, 0x1, P2 ;  /* 0x0000000f066d7211 */ /* 0x080fe400010f0eff */
[----:B------:R-:W-:Y:S02]  /*0e10*/  LEA.HI.X.SX32 R107, R4, R15, 0x1, P3 ;  /* 0x0000000f046b7211 */ /* 0x000fe400018f0eff */
[----:B------:R-:W-:-:S02]  /*0e20*/  MOV R6, 0x3f800000 ;  /* 0x3f80000000067802 */ /* 0x000fc40000000f00 */
[----:B------:R-:W-:Y:S02]  /*0e30*/  MOV R81, RZ ;  /* 0x000000ff00517202 */ /* 0x000fe40000000f00 */
[----:B------:R-:W-:Y:S02]  /*0e40*/  MOV R3, RZ ;  /* 0x000000ff00037202 */ /* 0x000fe40000000f00 */
[----:B------:R-:W-:Y:S02]  /*0e50*/  MOV R93, 0xff800000 ;  /* 0xff800000005d7802 */ /* 0x000fe40000000f00 */
[----:B------:R-:W-:Y:S02]  /*0e60*/  MOV R84, 0x3f800000 ;  /* 0x3f80000000547802 */ /* 0x000fe40000000f00 */
[----:B------:R-:W-:Y:S02]  /*0e70*/  MOV R5, RZ ;  /* 0x000000ff00057202 */ /* 0x000fe40000000f00 */
[----:B------:R-:W-:-:S02]  /*0e80*/  LOP3.LUT R83, R14, 0x30, R87, 0x78, !PT ;  /* 0x000000300e537812 */ /* 0x000fc400078e7857 */
[----:B------:R-:W-:Y:S02]  /*0e90*/  LOP3.LUT R4, R82, 0x40, RZ, 0x3c, !PT ;  /* 0x0000004052047812 */ /* 0x000fe400078e3cff */
.L_x_1:
[----:B------:R-:W-:-:S04]  /*0ea0*/  IMAD.WIDE R16, R81, 0x2, R130 ;  /* 0x0000000251107825 */ /* 0x000fc800078e0282 */
[C---:B------:R-:W-:Y:S02]  /*0eb0*/  IMAD.WIDE R12, R81.reuse, 0x2, R134 ;  /* 0x00000002510c7825 */ /* 0x040fe400078e0286 */
[----:B------:R-:W2:Y:S02]  /*0ec0*/  LDG.E.U16 R17, [R16.64] ;  /* 0x0000000410117981 */ /* 0x000ea4000c1e1500 */
[C---:B------:R-:W-:Y:S02]  /*0ed0*/  IMAD.WIDE R20, R81.reuse, 0x2, R126 ;  /* 0x0000000251147825 */ /* 0x040fe400078e027e */
[----:B------:R-:W3:Y:S02]  /*0ee0*/  LDG.E.U16 R25, [R12.64] ;  /* 0x000000040c197981 */ /* 0x000ee4000c1e1500 */
[C---:B------:R-:W-:Y:S02]  /*0ef0*/  IMAD.WIDE R22, R81.reuse, 0x2, R122 ;  /* 0x0000000251167825 */ /* 0x040fe400078e027a */
[----:B------:R-:W4:Y:S02]  /*0f00*/  LDG.E.U16 R27, [R20.64] ;  /* 0x00000004141b7981 */ /* 0x000f24000c1e1500 */
[----:B------:R-:W-:-:S02]  /*0f10*/  IMAD.WIDE R14, R81, 0x2, R132 ;  /* 0x00000002510e7825 */ /* 0x000fc400078e0284 */
[----:B------:R-:W5:Y:S02]  /*0f20*/  LDG.E.U16 R45, [R22.64] ;  /* 0x00000004162d7981 */ /* 0x000f64000c1e1500 */
[C---:B------:R-:W-:Y:S02]  /*0f30*/  IMAD.WIDE R18, R81.reuse, 0x2, R128 ;  /* 0x0000000251127825 */ /* 0x040fe400078e0280 */
[----:B------:R-:W5:Y:S02]  /*0f40*/  LDG.E.U16 R24, [R14.64] ;  /* 0x000000040e187981 */ /* 0x000f64000c1e1500 */
[C---:B------:R-:W-:Y:S02]  /*0f50*/  IMAD.WIDE R10, R81.reuse, 0x2, R124 ;  /* 0x00000002510a7825 */ /* 0x040fe400078e027c */
[----:B------:R-:W5:Y:S02]  /*0f60*/  LDG.E.U16 R26, [R18.64] ;  /* 0x00000004121a7981 */ /* 0x000f64000c1e1500 */
[----:B------:R-:W-:-:S02]  /*0f70*/  IMAD.WIDE R8, R81, 0x2, R120 ;  /* 0x0000000251087825 */ /* 0x000fc400078e0278 */
[----:B------:R-:W5:Y:S04]  /*0f80*/  LDG.E.U16 R72, [R10.64] ;  /* 0x000000040a487981 */ /* 0x000f68000c1e1500 */
[----:B------:R-:W5:Y:S04]  /*0f90*/  LDG.E.U16 R76, [R8.64] ;  /* 0x00000004084c7981 */ /* 0x000f68000c1e1500 */
[----:B------:R-:W-:Y:S01]  /*0fa0*/  BAR.SYNC.DEFER_BLOCKING 0x0 ;  /* 0x0000000000007b1d */ /* 0x000fe20000010000 */
[----:B------:R-:W-:-:S05]  /*0fb0*/  IMAD.WIDE R96, R3, 0x2, R110 ;  /* 0x0000000203607825 */ /* 0x000fca00078e026e */
[----:B--2---:R-:W-:Y:S04]  /*0fc0*/  STS.U16 [R86+0x2400], R17 ;  /* 0x0024001156007388 */ /* 0x004fe80000000400 */
[----:B---3--:R-:W-:Y:S04]  /*0fd0*/  STS.U16 [R86+0x2000], R25 ;  /* 0x0020001956007388 */ /* 0x008fe80000000400 */
[----:B----4-:R-:W-:Y:S04]  /*0fe0*/  STS.U16 [R86+0x2800], R27 ;  /* 0x0028001b56007388 */ /* 0x010fe80000000400 */
[----:B-----5:R-:W-:Y:S04]  /*0ff0*/  STS.U16 [R86+0x2c00], R45 ;  /* 0x002c002d56007388 */ /* 0x020fe80000000400 */
[----:B------:R-:W-:Y:S04]  /*1000*/  STS.U16 [R85+0x2200], R24 ;  /* 0x0022001855007388 */ /* 0x000fe80000000400 */
[----:B------:R-:W-:Y:S04]  /*1010*/  STS.U16 [R85+0x2600], R26 ;  /* 0x0026001a55007388 */ /* 0x000fe80000000400 */
[----:B------:R-:W-:Y:S04]  /*1020*/  STS.U16 [R85+0x2a00], R72 ;  /* 0x002a004855007388 */ /* 0x000fe80000000400 */
[----:B------:R-:W-:Y:S04]  /*1030*/  STS.U16 [R85+0x2e00], R76 ;  /* 0x002e004c55007388 */ /* 0x000fe80000000400 */
[----:B------:R-:W-:Y:S06]  /*1040*/  BAR.SYNC.DEFER_BLOCKING 0x0 ;  /* 0x0000000000007b1d */ /* 0x000fec0000010000 */
[----:B------:R-:W-:Y:S04]  /*1050*/  LDSM.16.MT88.4 R12, [R80] ;  /* 0x00000000500c783b */ /* 0x000fe80000004200 */
[----:B------:R-:W0:Y:S04]  /*1060*/  LDSM.16.M88.4 R32, [R82+0x2000] ;  /* 0x002000005220783b */ /* 0x000e280000000200 */
[----:B------:R-:W1:Y:S04]  /*1070*/  LDSM.16.M88.4 R28, [R82+0x2400] ;  /* 0x00240000521c783b */ /* 0x000e680000000200 */
[----:B------:R-:W2:Y:S04]  /*1080*/  LDSM.16.M88.4 R20, [R82+0x2800] ;  /* 0x002800005214783b */ /* 0x000ea80000000200 */
[----:B------:R-:W3:Y:S04]  /*1090*/  LDSM.16.M88.4 R16, [R82+0x2c00] ;  /* 0x002c00005210783b */ /* 0x000ee80000000200 */
[----:B------:R-:W4:Y:S04]  /*10a0*/  LDSM.16.MT88.4 R8, [R80+0x800] ;  /* 0x000800005008783b */ /* 0x000f280000004200 */
[----:B------:R-:W-:Y:S04]  /*10b0*/  LDSM.16.M88.4 R76, [R4+0x2c00] ;  /* 0x002c0000044c783b */ /* 0x000fe80000000200 */
[----:B------:R-:W5:Y:S01]  /*10c0*/  LDG.E.U16 R103, [R96.64] ;  /* 0x0000000460677981 */ /* 0x000f62000c1e1500 */
[C---:B0-----:R-:W-:Y:S08]  /*10d0*/  HMMA.16816.F32 R44, R12.reuse, R32, RZ ;  /* 0x000000200c2c723c */ /* 0x041ff000000018ff */
[C---:B-1----:R-:W-:Y:S08]  /*10e0*/  HMMA.16816.F32 R24, R12.reuse, R28, RZ ;  /* 0x0000001c0c18723c */ /* 0x042ff000000018ff */
[C---:B--2---:R-:W-:Y:S08]  /*10f0*/  HMMA.16816.F32 R72, R12.reuse, R20, RZ ;  /* 0x000000140c48723c */ /* 0x044ff000000018ff */
[----:B---3--:R-:W-:Y:S08]  /*1100*/  HMMA.16816.F32 R12, R12, R16, RZ ;  /* 0x000000100c0c723c */ /* 0x008ff000000018ff */
[C---:B----4-:R-:W-:Y:S01]  /*1110*/  HMMA.16816.F32 R28, R8.reuse, R30, R24 ;  /* 0x0000001e081c723c */ /* 0x050fe20000001818 */
[----:B------:R-:W-:Y:S07]  /*1120*/  LDSM.16.M88.4 R24, [R4+0x2800] ;  /* 0x002800000418783b */ /* 0x000fee0000000200 */
[C---:B------:R-:W-:Y:S01]  /*1130*/  HMMA.16816.F32 R72, R8.reuse, R22, R72 ;  /* 0x000000160848723c */ /* 0x040fe20000001848 */
[----:B------:R-:W0:Y:S07]  /*1140*/  LDSM.16.MT88.4 R20, [R80+0x1000] ;  /* 0x001000005014783b */ /* 0x000e2e0000004200 */
[C---:B------:R-:W-:Y:S08]  /*1150*/  HMMA.16816.F32 R32, R8.reuse, R34, R44 ;  /* 0x000000220820723c */ /* 0x040ff0000000182c */
[----:B------:R-:W-:Y:S01]  /*1160*/  HMMA.16816.F32 R16, R8, R18, R12 ;  /* 0x000000120810723c */ /* 0x000fe2000000180c */
[----:B------:R-:W1:Y:S04]  /*1170*/  LDSM.16.M88.4 R12, [R4+0x2000] ;  /* 0x00200000040c783b */ /* 0x000e680000000200 */
[----:B------:R-:W2:Y:S01]  /*1180*/  LDSM.16.M88.4 R8, [R4+0x2400] ;  /* 0x002400000408783b */ /* 0x000ea20000000200 */
[----:B------:R-:W-:-:S04]  /*1190*/  IMAD.WIDE R46, R3, 0x2, R108 ;  /* 0x00000002032e7825 */ /* 0x000fc800078e026c */
[C---:B------:R-:W-:Y:S02]  /*11a0*/  IMAD.WIDE R44, R3.reuse, 0x2, R106 ;  /* 0x00000002032c7825 */ /* 0x040fe400078e026a */
[----:B------:R-:W3:Y:S04]  /*11b0*/  LDG.E.U16 R47, [R46.64] ;  /* 0x000000042e2f7981 */ /* 0x000ee8000c1e1500 */
[----:B------:R-:W4:Y:S01]  /*11c0*/  LDG.E.U16 R45, [R44.64] ;  /* 0x000000042c2d7981 */ /* 0x000f22000c1e1500 */
[C---:B0-----:R-:W-:Y:S07]  /*11d0*/  HMMA.16816.F32 R72, R20.reuse, R24, R72 ;  /* 0x000000181448723c */ /* 0x041fee0000001848 */
[C---:B------:R-:W-:Y:S01]  /*11e0*/  IMAD.WIDE R24, R3.reuse, 0x2, R104 ;  /* 0x0000000203187825 */ /* 0x040fe200078e0268 */
[C---:B------:R-:W-:Y:S05]  /*11f0*/  HMMA.16816.F32 R16, R20.reuse, R76, R16 ;  /* 0x0000004c1410723c */ /* 0x040fea0000001810 */
[----:B------:R-:W4:Y:S03]  /*1200*/  LDG.E.U16 R25, [R24.64] ;  /* 0x0000000418197981 */ /* 0x000f26000c1e1500 */
[C---:B-1----:R-:W-:Y:S07]  /*1210*/  HMMA.16816.F32 R32, R20.reuse, R12, R32 ;  /* 0x0000000c1420723c */ /* 0x042fee0000001820 */
[C---:B------:R-:W-:Y:S01]  /*1220*/  IMAD.WIDE R12, R3.reuse, 0x2, R114 ;  /* 0x00000002030c7825 */ /* 0x040fe200078e0272 */
[----:B--2---:R-:W-:Y:S04]  /*1230*/  HMMA.16816.F32 R28, R20, R8, R28 ;  /* 0x00000008141c723c */ /* 0x004fe8000000181c */
[----:B------:R0:W2:Y:S03]  /*1240*/  LDG.E.U16 R139, [R12.64] ;  /* 0x000000040c8b7981 */ /* 0x0000a6000c1e1500 */
[----:B------:R-:W-:-:S04]  /*1250*/  IMAD.WIDE R22, R3, 0x2, R118 ;  /* 0x0000000203167825 */ /* 0x000fc800078e0276 */
[C---:B------:R-:W-:Y:S01]  /*1260*/  IMAD.WIDE R20, R3.reuse, 0x2, R116 ;  /* 0x0000000203147825 */ /* 0x040fe200078e0274 */
[----:B------:R1:W2:Y:S03]  /*1270*/  LDG.E.U16 R143, [R22.64] ;  /* 0x00000004168f7981 */ /* 0x0002a6000c1e1500 */
[----:B------:R-:W-:Y:S01]  /*1280*/  IMAD.WIDE R8, R3, 0x2, R112 ;  /* 0x0000000203087825 */ /* 0x000fe200078e0270 */
[----:B------:R1:W2:Y:S04]  /*1290*/  LDG.E.U16 R141, [R20.64] ;  /* 0x00000004148d7981 */ /* 0x0002a8000c1e1500 */
[----:B------:R0:W2:Y:S04]  /*12a0*/  LDG.E.U16 R137, [R8.64] ;  /* 0x0000000408897981 */ /* 0x0000a8000c1e1500 */
[----:B-1----:R-:W0:Y:S04]  /*12b0*/  LDSM.16.MT88.4 R20, [R80+0x1800] ;  /* 0x001800005014783b */ /* 0x002e280000004200 */
[----:B------:R-:W-:Y:S01]  /*12c0*/  BAR.SYNC.DEFER_BLOCKING 0x0 ;  /* 0x0000000000007b1d */ /* 0x000fe20000010000 */
[C---:B0-----:R-:W-:Y:S08]  /*12d0*/  HMMA.16816.F32 R12, R20.reuse, R14, R32 ;  /* 0x0000000e140c723c */ /* 0x041ff00000001820 */
[C---:B------:R-:W-:Y:S08]  /*12e0*/  HMMA.16816.F32 R8, R20.reuse, R10, R28 ;  /* 0x0000000a1408723c */ /* 0x040ff0000000181c */
[C---:B------:R-:W-:Y:S08]  /*12f0*/  HMMA.16816.F32 R72, R20.reuse, R26, R72 ;  /* 0x0000001a1448723c */ /* 0x040ff00000001848 */
[----:B------:R-:W-:Y:S07]  /*1300*/  HMMA.16816.F32 R76, R20, R78, R16 ;  /* 0x0000004e144c723c */ /* 0x000fee0000001810 */
[----:B------:R-:W-:-:S02]  /*1310*/  FMUL R16, R12, c[0x0][0x188] ;  /* 0x000062000c107a20 */ /* 0x000fc40000400000 */
[----:B------:R-:W-:Y:S02]  /*1320*/  FMUL R17, R13, c[0x0][0x188] ;  /* 0x000062000d117a20 */ /* 0x000fe40000400000 */
[----:B------:R-:W-:-:S03]  /*1330*/  FMUL R18, R8, c[0x0][0x188] ;  /* 0x0000620008127a20 */ /* 0x000fc60000400000 */
[----:B------:R-:W-:Y:S01]  /*1340*/  FMNMX R17, R16, R17, !PT ;  /* 0x0000001110117209 */ /* 0x000fe20007800000 */
        /* <DEDUP_REMOVED lines=10> */
[----:B------:R-:W-:Y:S02]  /*13f0*/  FMUL R16, R14, c[0x0][0x188] ;  /* 0x000062000e107a20 */ /* 0x000fe40000400000 */
[----:B------:R-:W-:Y:S01]  /*1400*/  FMUL R17, R15, c[0x0][0x188] ;  /* 0x000062000f117a20 */ /* 0x000fe20000400000 */
[----:B------:R-:W-:Y:S01]  /*1410*/  FMNMX R20, R18, R19, !PT ;  /* 0x0000001312147209 */ /* 0x000fe20007800000 */
[----:B------:R-:W-:-:S03]  /*1420*/  FMUL R18, R10, c[0x0][0x188] ;  /* 0x000062000a127a20 */ /* 0x000fc60000400000 */
[----:B------:R-:W-:Y:S01]  /*1430*/  FMNMX R17, R16, R17, !PT ;  /* 0x0000001110117209 */ /* 0x000fe20007800000 */
[----:B------:R-:W-:Y:S01]  /*1440*/  FMUL R16, R11, c[0x0][0x188] ;  /* 0x000062000b107a20 */ /* 0x000fe20000400000 */
[----:B------:R-:W0:Y:S02]  /*1450*/  SHFL.BFLY PT, R21, R20, 0x2, 0x1f ;  /* 0x0c401f0014157f89 */ /* 0x000e2400000e0000 */
        /* <DEDUP_REMOVED lines=8> */
[----:B------:R-:W-:-:S04]  /*14e0*/  FMNMX R17, R17, R18, !PT ;  /* 0x0000001211117209 */ /* 0x000fc80007800000 */
[----:B------:R-:W-:Y:S02]  /*14f0*/  FMNMX R16, R16, R17, !PT ;  /* 0x0000001110107209 */ /* 0x000fe40007800000 */
[----:B0-----:R-:W-:-:S03]  /*1500*/  FMNMX R21, R20, R21, !PT ;  /* 0x0000001514157209 */ /* 0x001fc60007800000 */
[----:B------:R-:W0:Y:S04]  /*1510*/  SHFL.BFLY PT, R17, R16, 0x2, 0x1f ;  /* 0x0c401f0010117f89 */ /* 0x000e2800000e0000 */
[----:B------:R-:W1:Y:S01]  /*1520*/  SHFL.BFLY PT, R18, R21, 0x1, 0x1f ;  /* 0x0c201f0015127f89 */ /* 0x000e6200000e0000 */
[----:B0-----:R-:W-:Y:S02]  /*1530*/  FMNMX R17, R16, R17, !PT ;  /* 0x0000001110117209 */ /* 0x001fe40007800000 */
[----:B-1----:R-:W-:-:S03]  /*1540*/  FMNMX R91, R21, R18, !PT ;  /* 0x00000012155b7209 */ /* 0x002fc60007800000 */
[----:B------:R-:W0:Y:S04]  /*1550*/  SHFL.BFLY PT, R18, R17, 0x1, 0x1f ;  /* 0x0c201f0011127f89 */ /* 0x000e2800000e0000 */
[----:B-----5:R1:W-:Y:S01]  /*1560*/  STS.U16 [R86+0x2800], R103 ;  /* 0x0028006756007388 */ /* 0x0203e20000000400 */
[----:B------:R-:W-:-:S05]  /*1570*/  FMNMX R91, R91, R94, !PT ;  /* 0x0000005e5b5b7209 */ /* 0x000fca0007800000 */
[--C-:B------:R-:W-:Y:S02]  /*1580*/  FFMA R8, R8, c[0x0][0x188], -R91.reuse ;  /* 0x0000620008087a23 */ /* 0x100fe4000000085b */
[--C-:B------:R-:W-:Y:S02]  /*1590*/  FFMA R12, R12, c[0x0][0x188], -R91.reuse ;  /* 0x000062000c0c7a23 */ /* 0x100fe4000000085b */
[----:B------:R-:W-:Y:S02]  /*15a0*/  FMUL R8, R8, 1.4426950216293334961 ;  /* 0x3fb8aa3b08087820 */ /* 0x000fe40000400000 */
[----:B------:R-:W-:Y:S02]  /*15b0*/  FFMA R9, R9, c[0x0][0x188], -R91 ;  /* 0x0000620009097a23 */ /* 0x000fe4000000085b */
[----:B------:R-:W-:Y:S01]  /*15c0*/  FADD R16, -R91, R94 ;  /* 0x0000005e5b107221 */ /* 0x000fe20000000100 */
[----:B0-----:R-:W-:-:S04]  /*15d0*/  FMNMX R18, R17, R18, !PT ;  /* 0x0000001211127209 */ /* 0x001fc80007800000 */
[----:B------:R-:W-:Y:S01]  /*15e0*/  FMNMX R92, R18, R93, !PT ;  /* 0x0000005d125c7209 */ /* 0x000fe20007800000 */
[----:B------:R-:W-:Y:S01]  /*15f0*/  FMUL R12, R12, 1.4426950216293334961 ;  /* 0x3fb8aa3b0c0c7820 */ /* 0x000fe20000400000 */
[----:B------:R0:W-:Y:S01]  /*1600*/  MUFU.EX2 R98, R8 ;  /* 0x0000000800627308 */ /* 0x0001e20000000800 */
[----:B------:R-:W-:Y:S02]  /*1610*/  FMUL R9, R9, 1.4426950216293334961 ;  /* 0x3fb8aa3b09097820 */ /* 0x000fe40000400000 */
[----:B------:R-:W-:Y:S02]  /*1620*/  FFMA R10, R10, c[0x0][0x188], -R92 ;  /* 0x000062000a0a7a23 */ /* 0x000fe4000000085c */
[----:B------:R-:W-:Y:S02]  /*1630*/  FMUL R16, R16, 1.4426950216293334961 ;  /* 0x3fb8aa3b10107820 */ /* 0x000fe40000400000 */
[----:B0-----:R-:W-:Y:S01]  /*1640*/  FADD R8, -R92, R93 ;  /* 0x0000005d5c087221 */ /* 0x001fe20000000100 */
[----:B------:R0:W-:Y:S01]  /*1650*/  MUFU.EX2 R96, R12 ;  /* 0x0000000c00607308 */ /* 0x0001e20000000800 */
[----:B------:R-:W-:-:S02]  /*1660*/  FFMA R13, R13, c[0x0][0x188], -R91 ;  /* 0x000062000d0d7a23 */ /* 0x000fc4000000085b */
[--C-:B------:R-:W-:Y:S02]  /*1670*/  FFMA R14, R14, c[0x0][0x188], -R92.reuse ;  /* 0x000062000e0e7a23 */ /* 0x100fe4000000085c */
[--C-:B------:R-:W-:Y:S02]  /*1680*/  FFMA R15, R15, c[0x0][0x188], -R92.reuse ;  /* 0x000062000f0f7a23 */ /* 0x100fe4000000085c */
[----:B------:R-:W-:Y:S01]  /*1690*/  FMUL R100, R10, 1.4426950216293334961 ;  /* 0x3fb8aa3b0a647820 */ /* 0x000fe20000400000 */
[----:B------:R5:W1:Y:S01]  /*16a0*/  MUFU.EX2 R99, R9 ;  /* 0x0000000900637308 */ /* 0x000a620000000800 */
[----:B0-----:R-:W-:Y:S01]  /*16b0*/  FFMA R12, R11, c[0x0][0x188], -R92 ;  /* 0x000062000b0c7a23 */ /* 0x001fe2000000085c */
[----:B---3--:R-:W-:Y:S04]  /*16c0*/  STS.U16 [R86+0x2a00], R47 ;  /* 0x002a002f56007388 */ /* 0x008fe80000000400 */
[----:B----4-:R0:W-:Y:S04]  /*16d0*/  STS.U16 [R86+0x2c00], R45 ;  /* 0x002c002d56007388 */ /* 0x0101e80000000400 */
[----:B------:R-:W-:Y:S04]  /*16e0*/  STS.U16 [R86+0x2e00], R25 ;  /* 0x002e001956007388 */ /* 0x000fe80000000400 */
[----:B--2---:R-:W-:Y:S04]  /*16f0*/  STS.U16 [R86+0x2400], R139 ;  /* 0x0024008b56007388 */ /* 0x004fe80000000400 */
[----:B------:R-:W-:Y:S04]  /*1700*/  STS.U16 [R86+0x2000], R143 ;  /* 0x0020008f56007388 */ /* 0x000fe80000000400 */
[----:B------:R-:W-:Y:S04]  /*1710*/  STS.U16 [R86+0x2200], R141 ;  /* 0x0022008d56007388 */ /* 0x000fe80000000400 */
[----:B------:R-:W-:Y:S04]  /*1720*/  STS.U16 [R86+0x2600], R137 ;  /* 0x0026008956007388 */ /* 0x000fe80000000400 */
[----:B------:R-:W-:Y:S01]  /*1730*/  BAR.SYNC.DEFER_BLOCKING 0x0 ;  /* 0x0000000000007b1d */ /* 0x000fe20000010000 */
[----:B------:R-:W-:-:S02]  /*1740*/  FMUL R93, R8, 1.4426950216293334961 ;  /* 0x3fb8aa3b085d7820 */ /* 0x000fc40000400000 */
[----:B------:R-:W-:-:S03]  /*1750*/  FMUL R13, R13, 1.4426950216293334961 ;  /* 0x3fb8aa3b0d0d7820 */ /* 0x000fc60000400000 */
[----:B------:R2:W-:Y:S01]  /*1760*/  MUFU.EX2 R95, R16 ;  /* 0x00000010005f7308 */ /* 0x0005e20000000800 */
[----:B------:R-:W-:Y:S02]  /*1770*/  FMUL R14, R14, 1.4426950216293334961 ;  /* 0x3fb8aa3b0e0e7820 */ /* 0x000fe40000400000 */
[----:B------:R-:W-:Y:S02]  /*1780*/  FMUL R15, R15, 1.4426950216293334961 ;  /* 0x3fb8aa3b0f0f7820 */ /* 0x000fe40000400000 */
[----:B------:R-:W-:-:S03]  /*1790*/  FMUL R12, R12, 1.4426950216293334961 ;  /* 0x3fb8aa3b0c0c7820 */ /* 0x000fc60000400000 */
[----:B------:R-:W3:Y:S01]  /*17a0*/  MUFU.EX2 R97, R13 ;  /* 0x0000000d00617308 */ /* 0x000ee20000000800 */
[----:B-----5:R-:W4:Y:S04]  /*17b0*/  LDSM.16.M88.4 R8, [R83+0x2200] ;  /* 0x002200005308783b */ /* 0x020f280000000200 */
[----:B--2---:R-:W2:Y:S03]  /*17c0*/  LDSM.16.M88.4 R16, [R83+0x2a00] ;  /* 0x002a00005310783b */ /* 0x004ea60000000200 */
[----:B------:R-:W-:Y:S01]  /*17d0*/  MUFU.EX2 R94, R14 ;  /* 0x0000000e005e7308 */ /* 0x000fe20000000800 */
[----:B------:R-:W5:Y:S04]  /*17e0*/  LDSM.16.M88.4 R28, [R83+0x2400] ;  /* 0x00240000531c783b */ /* 0x000f680000000200 */
[----:B------:R-:W-:Y:S03]  /*17f0*/  LDSM.16.M88.4 R24, [R83+0x2600] ;  /* 0x002600005318783b */ /* 0x000fe60000000200 */
[----:B------:R-:W0:Y:S01]  /*1800*/  MUFU.EX2 R101, R15 ;  /* 0x0000000f00657308 */ /* 0x000e220000000800 */
[----:B------:R-:W-:Y:S07]  /*1810*/  LDSM.16.M88.4 R20, [R83+0x2800] ;  /* 0x002800005314783b */ /* 0x000fee0000000200 */
[----:B------:R-:W-:Y:S01]  /*1820*/  MUFU.EX2 R100, R100 ;  /* 0x0000006400647308 */ /* 0x000fe20000000800 */
[----:B-1----:R-:W-:Y:S01]  /*1830*/  F2FP.PACK_AB R46, R99, R98 ;  /* 0x00000062632e723e */ /* 0x002fe200000000ff */
[----:B------:R-:W-:Y:S01]  /*1840*/  FFMA R72, R72, c[0x0][0x188], -R91 ;  /* 0x0000620048487a23 */ /* 0x000fe2000000085b */
[----:B------:R-:W-:Y:S05]  /*1850*/  LDSM.16.M88.4 R32, [R83+0x2000] ;  /* 0x002000005320783b */ /* 0x000fea0000000200 */
[----:B------:R1:W2:Y:S02]  /*1860*/  MUFU.EX2 R103, R12 ;  /* 0x0000000c00677308 */ /* 0x0002a40000000800 */
[----:B-1----:R-:W1:Y:S06]  /*1870*/  LDSM.16.M88.4 R12, [R83+0x2c00] ;  /* 0x002c0000530c783b */ /* 0x002e6c0000000200 */
[----:B------:R-:W4:Y:S01]  /*1880*/  MUFU.EX2 R93, R93 ;  /* 0x0000005d005d7308 */ /* 0x000f220000000800 */
[----:B---3--:R-:W-:Y:S01]  /*1890*/  F2FP.PACK_AB R44, R97, R96 ;  /* 0x00000060612c723e */ /* 0x008fe200000000ff */
[----:B------:R-:W-:Y:S01]  /*18a0*/  FMUL R48, R95, R48 ;  /* 0x000000305f307220 */ /* 0x000fe20000400000 */
[----:B0-----:R-:W-:Y:S01]  /*18b0*/  F2FP.PACK_AB R45, R101, R94 ;  /* 0x0000005e652d723e */ /* 0x001fe200000000ff */
[----:B------:R-:W-:Y:S01]  /*18c0*/  FMUL R49, R95, R49 ;  /* 0x000000315f317220 */ /* 0x000fe20000400000 */
[----:B--2---:R-:W-:Y:S01]  /*18d0*/  F2FP.PACK_AB R47, R103, R100 ;  /* 0x00000064672f723e */ /* 0x004fe200000000ff */
[----:B------:R-:W-:-:S02]  /*18e0*/  FMUL R64, R95, R64 ;  /* 0x000000405f407220 */ /* 0x000fc40000400000 */
[C---:B------:R-:W-:Y:S02]  /*18f0*/  FMUL R65, R95.reuse, R65 ;  /* 0x000000415f417220 */ /* 0x040fe40000400000 */
[----:B------:R-:W-:Y:S02]  /*1900*/  FMUL R52, R95, R52 ;  /* 0x000000345f347220 */ /* 0x000fe40000400000 */
[C---:B----4-:R-:W-:Y:S02]  /*1910*/  FMUL R50, R93.reuse, R50 ;  /* 0x000000325d327220 */ /* 0x050fe40000400000 */
[C---:B------:R-:W-:Y:S02]  /*1920*/  FMUL R51, R93.reuse, R51 ;  /* 0x000000335d337220 */ /* 0x040fe40000400000 */
[C---:B------:R-:W-:Y:S02]  /*1930*/  FMUL R66, R93.reuse, R66 ;  /* 0x000000425d427220 */ /* 0x040fe40000400000 */
[----:B------:R-:W-:-:S02]  /*1940*/  FMUL R67, R93, R67 ;  /* 0x000000435d437220 */ /* 0x000fc40000400000 */
[----:B------:R-:W-:Y:S02]  /*1950*/  FMUL R53, R95, R53 ;  /* 0x000000355f357220 */ /* 0x000fe40000400000 */
[C---:B------:R-:W-:Y:S02]  /*1960*/  FMUL R54, R93.reuse, R54 ;  /* 0x000000365d367220 */ /* 0x040fe40000400000 */
[----:B------:R-:W-:Y:S02]  /*1970*/  FMUL R55, R93, R55 ;  /* 0x000000375d377220 */ /* 0x000fe40000400000 */
[----:B------:R-:W-:Y:S01]  /*1980*/  FFMA R74, R74, c[0x0][0x188], -R92 ;  /* 0x000062004a4a7a23 */ /* 0x000fe2000000085c */
[----:B------:R-:W-:Y:S01]  /*1990*/  HMMA.16816.F32 R48, R44, R8, R48 ;  /* 0x000000082c30723c */ /* 0x000fe20000001830 */
[C---:B------:R-:W-:Y:S02]  /*19a0*/  FMUL R68, R95.reuse, R68 ;  /* 0x000000445f447220 */ /* 0x040fe40000400000 */
[----:B------:R-:W-:-:S02]  /*19b0*/  FMUL R69, R95, R69 ;  /* 0x000000455f457220 */ /* 0x000fc40000400000 */
[C---:B------:R-:W-:Y:S02]  /*19c0*/  FMUL R70, R93.reuse, R70 ;  /* 0x000000465d467220 */ /* 0x040fe40000400000 */
[----:B------:R-:W-:Y:S01]  /*19d0*/  FMUL R71, R93, R71 ;  /* 0x000000475d477220 */ /* 0x000fe20000400000 */
[----:B------:R-:W-:Y:S01]  /*19e0*/  HMMA.16816.F32 R64, R44, R16, R64 ;  /* 0x000000102c40723c */ /* 0x000fe20000001840 */
[----:B------:R-:W-:Y:S02]  /*19f0*/  FMUL R8, R72, 1.4426950216293334961 ;  /* 0x3fb8aa3b48087820 */ /* 0x000fe40000400000 */
[----:B------:R-:W-:Y:S02]  /*1a00*/  FFMA R73, R73, c[0x0][0x188], -R91 ;  /* 0x0000620049497a23 */ /* 0x000fe4000000085b */
[C---:B------:R-:W-:Y:S02]  /*1a10*/  FMUL R56, R95.reuse, R56 ;  /* 0x000000385f387220 */ /* 0x040fe40000400000 */
[----:B------:R-:W-:-:S02]  /*1a20*/  FMUL R57, R95, R57 ;  /* 0x000000395f397220 */ /* 0x000fc40000400000 */
[C---:B------:R-:W-:Y:S02]  /*1a30*/  FMUL R58, R93.reuse, R58 ;  /* 0x0000003a5d3a7220 */ /* 0x040fe40000400000 */
[----:B------:R-:W-:Y:S02]  /*1a40*/  FMUL R59, R93, R59 ;  /* 0x0000003b5d3b7220 */ /* 0x000fe40000400000 */
[----:B------:R-:W-:Y:S02]  /*1a50*/  FMUL R16, R74, 1.4426950216293334961 ;  /* 0x3fb8aa3b4a107820 */ /* 0x000fe40000400000 */
[--C-:B------:R-:W-:Y:S01]  /*1a60*/  FFMA R75, R75, c[0x0][0x188], -R92.reuse ;  /* 0x000062004b4b7a23 */ /* 0x100fe2000000085c */
[----:B-----5:R-:W-:Y:S01]  /*1a70*/  HMMA.16816.F32 R52, R44, R28, R52 ;  /* 0x0000001c2c34723c */ /* 0x020fe20000001834 */
[----:B------:R-:W-:Y:S02]  /*1a80*/  FMUL R9, R73, 1.4426950216293334961 ;  /* 0x3fb8aa3b49097820 */ /* 0x000fe40000400000 */
[----:B------:R-:W-:Y:S01]  /*1a90*/  FFMA R76, R76, c[0x0][0x188], -R91 ;  /* 0x000062004c4c7a23 */ /* 0x000fe2000000085b */
[----:B------:R-:W-:Y:S01]  /*1aa0*/  MUFU.EX2 R8, R8 ;  /* 0x0000000800087308 */ /* 0x000fe20000000800 */
[----:B------:R-:W-:-:S02]  /*1ab0*/  FFMA R78, R78, c[0x0][0x188], -R92 ;  /* 0x000062004e4e7a23 */ /* 0x000fc4000000085c */
[----:B------:R-:W-:Y:S01]  /*1ac0*/  FMUL R29, R75, 1.4426950216293334961 ;  /* 0x3fb8aa3b4b1d7820 */ /* 0x000fe20000400000 */
[C---:B-1----:R-:W-:Y:S01]  /*1ad0*/  HMMA.16816.F32 R68, R44.reuse, R12, R68 ;  /* 0x0000000c2c44723c */ /* 0x042fe20000001844 */
[----:B------:R-:W-:Y:S01]  /*1ae0*/  FFMA R77, R77, c[0x0][0x188], -R91 ;  /* 0x000062004d4d7a23 */ /* 0x000fe2000000085b */
[----:B------:R-:W0:Y:S02]  /*1af0*/  LDSM.16.M88.4 R72, [R83+0x2e00] ;  /* 0x002e00005348783b */ /* 0x000e240000000200 */
[----:B------:R-:W1:Y:S01]  /*1b00*/  MUFU.EX2 R16, R16 ;  /* 0x0000001000107308 */ /* 0x000e620000000800 */
[----:B------:R-:W-:Y:S02]  /*1b10*/  FFMA R79, R79, c[0x0][0x188], -R92 ;  /* 0x000062004f4f7a23 */ /* 0x000fe4000000085c */
[----:B------:R-:W-:Y:S01]  /*1b20*/  FMUL R12, R76, 1.4426950216293334961 ;  /* 0x3fb8aa3b4c0c7820 */ /* 0x000fe20000400000 */
[----:B------:R-:W-:Y:S01]  /*1b30*/  HMMA.16816.F32 R56, R44, R24, R56 ;  /* 0x000000182c38723c */ /* 0x000fe20000001838 */
[----:B------:R-:W-:-:S02]  /*1b40*/  FADD R97, R96, R97 ;  /* 0x0000006160617221 */ /* 0x000fc40000000000 */
[----:B------:R-:W-:Y:S01]  /*1b50*/  FADD R101, R94, R101 ;  /* 0x000000655e657221 */ /* 0x000fe20000000000 */
[----:B------:R-:W2:Y:S03]  /*1b60*/  MUFU.EX2 R9, R9 ;  /* 0x0000000900097308 */ /* 0x000ea60000000800 */
[----:B------:R-:W-:Y:S02]  /*1b70*/  FMUL R25, R78, 1.4426950216293334961 ;  /* 0x3fb8aa3b4e197820 */ /* 0x000fe40000400000 */
[----:B------:R-:W-:-:S03]  /*1b80*/  FMUL R13, R77, 1.4426950216293334961 ;  /* 0x3fb8aa3b4d0d7820 */ /* 0x000fc60000400000 */
[----:B------:R-:W3:Y:S01]  /*1b90*/  MUFU.EX2 R29, R29 ;  /* 0x0000001d001d7308 */ /* 0x000ee20000000800 */
[----:B------:R-:W-:Y:S02]  /*1ba0*/  FMUL R28, R79, 1.4426950216293334961 ;  /* 0x3fb8aa3b4f1c7820 */ /* 0x000fe40000400000 */
[C---:B------:R-:W-:Y:S02]  /*1bb0*/  FMUL R60, R95.reuse, R60 ;  /* 0x0000003c5f3c7220 */ /* 0x040fe40000400000 */
[----:B------:R-:W-:Y:S02]  /*1bc0*/  FMUL R61, R95, R61 ;  /* 0x0000003d5f3d7220 */ /* 0x000fe40000400000 */
[C---:B------:R-:W-:Y:S01]  /*1bd0*/  FMUL R62, R93.reuse, R62 ;  /* 0x0000003e5d3e7220 */ /* 0x040fe20000400000 */
[----:B------:R-:W4:Y:S01]  /*1be0*/  MUFU.EX2 R12, R12 ;  /* 0x0000000c000c7308 */ /* 0x000f220000000800 */
[----:B------:R-:W-:Y:S02]  /*1bf0*/  FMUL R63, R93, R63 ;  /* 0x0000003f5d3f7220 */ /* 0x000fe40000400000 */
[----:B------:R-:W-:-:S02]  /*1c00*/  FADD R98, R98, R97 ;  /* 0x0000006162627221 */ /* 0x000fc40000000000 */
[----:B------:R-:W-:-:S03]  /*1c10*/  FADD R100, R100, R101 ;  /* 0x0000006564647221 */ /* 0x000fc60000000000 */
[----:B------:R-:W5:Y:S01]  /*1c20*/  MUFU.EX2 R25, R25 ;  /* 0x0000001900197308 */ /* 0x000f620000000800 */
[----:B------:R-:W-:Y:S02]  /*1c30*/  FADD R99, R99, R98 ;  /* 0x0000006263637221 */ /* 0x000fe40000000000 */
[----:B------:R-:W-:Y:S01]  /*1c40*/  FADD R103, R103, R100 ;  /* 0x0000006467677221 */ /* 0x000fe20000000000 */
[----:B------:R-:W-:Y:S04]  /*1c50*/  HMMA.16816.F32 R60, R44, R20, R60 ;  /* 0x000000142c3c723c */ /* 0x000fe8000000183c */
[----:B------:R-:W0:Y:S01]  /*1c60*/  MUFU.EX2 R13, R13 ;  /* 0x0000000d000d7308 */ /* 0x000e220000000800 */
[----:B-1----:R-:W-:Y:S02]  /*1c70*/  FADD R24, R16, R103 ;  /* 0x0000006710187221 */ /* 0x002fe40000000000 */
[----:B------:R-:W-:-:S05]  /*1c80*/  FADD R20, R8, R99 ;  /* 0x0000006308147221 */ /* 0x000fca0000000000 */
[----:B------:R-:W1:Y:S01]  /*1c90*/  MUFU.EX2 R28, R28 ;  /* 0x0000001c001c7308 */ /* 0x000e620000000800 */
[----:B--2---:R-:W-:Y:S02]  /*1ca0*/  FADD R17, R9, R20 ;  /* 0x0000001409117221 */ /* 0x004fe40000000000 */
[----:B---3--:R-:W-:Y:S02]  /*1cb0*/  FADD R24, R29, R24 ;  /* 0x000000181d187221 */ /* 0x008fe40000000000 */
[----:B----4-:R-:W-:Y:S02]  /*1cc0*/  FADD R20, R12, R17 ;  /* 0x000000110c147221 */ /* 0x010fe40000000000 */
[----:B-----5:R-:W-:Y:S02]  /*1cd0*/  FADD R17, R25, R24 ;  /* 0x0000001819117221 */ /* 0x020fe40000000000 */
[----:B0-----:R-:W-:Y:S02]  /*1ce0*/  FADD R24, R13, R20 ;  /* 0x000000140d187221 */ /* 0x001fe40000000000 */
[----:B-1----:R-:W-:-:S03]  /*1cf0*/  FADD R20, R28, R17 ;  /* 0x000000111c147221 */ /* 0x002fc60000000000 */
[----:B------:R-:W-:Y:S04]  /*1d00*/  SHFL.BFLY PT, R21, R24, 0x2, 0x1f ;  /* 0x0c401f0018157f89 */ /* 0x000fe800000e0000 */
[----:B------:R-:W0:Y:S01]  /*1d10*/  SHFL.BFLY PT, R17, R20, 0x2, 0x1f ;  /* 0x0c401f0014117f89 */ /* 0x000e2200000e0000 */
[C---:B------:R-:W-:Y:S02]  /*1d20*/  FMUL R40, R95.reuse, R40 ;  /* 0x000000285f287220 */ /* 0x040fe40000400000 */
[----:B------:R-:W-:Y:S02]  /*1d30*/  FMUL R41, R95, R41 ;  /* 0x000000295f297220 */ /* 0x000fe40000400000 */
[C---:B------:R-:W-:Y:S02]  /*1d40*/  FMUL R42, R93.reuse, R42 ;  /* 0x0000002a5d2a7220 */ /* 0x040fe40000400000 */
[----:B------:R-:W-:-:S02]  /*1d50*/  FMUL R43, R93, R43 ;  /* 0x0000002b5d2b7220 */ /* 0x000fc40000400000 */
[C---:B------:R-:W-:Y:S02]  /*1d60*/  FMUL R36, R95.reuse, R36 ;  /* 0x000000245f247220 */ /* 0x040fe40000400000 */
[----:B------:R-:W-:Y:S02]  /*1d70*/  FMUL R37, R95, R37 ;  /* 0x000000255f257220 */ /* 0x000fe40000400000 */
[C---:B------:R-:W-:Y:S02]  /*1d80*/  FMUL R38, R93.reuse, R38 ;  /* 0x000000265d267220 */ /* 0x040fe40000400000 */
[----:B------:R-:W-:Y:S01]  /*1d90*/  FMUL R39, R93, R39 ;  /* 0x000000275d277220 */ /* 0x000fe20000400000 */
[C---:B------:R-:W-:Y:S08]  /*1da0*/  HMMA.16816.F32 R40, R44.reuse, R32, R40 ;  /* 0x000000202c28723c */ /* 0x040ff00000001828 */
[----:B------:R-:W-:Y:S07]  /*1db0*/  HMMA.16816.F32 R36, R44, R72, R36 ;  /* 0x000000482c24723c */ /* 0x000fee0000001824 */
[----:B------:R-:W-:Y:S01]  /*1dc0*/  F2FP.PACK_AB R44, R9, R8 ;  /* 0x00000008092c723e */ /* 0x000fe200000000ff */
[----:B0-----:R-:W-:-:S02]  /*1dd0*/  FADD R8, R20, R17 ;  /* 0x0000001114087221 */ /* 0x001fc40000000000 */
[----:B------:R-:W-:Y:S01]  /*1de0*/  FADD R9, R24, R21 ;  /* 0x0000001518097221 */ /* 0x000fe20000000000 */
[----:B------:R-:W-:Y:S02]  /*1df0*/  F2FP.PACK_AB R46, R13, R12 ;  /* 0x0000000c0d2e723e */ /* 0x000fe400000000ff */
[----:B------:R-:W0:Y:S04]  /*1e00*/  SHFL.BFLY PT, R13, R8, 0x1, 0x1f ;  /* 0x0c201f00080d7f89 */ /* 0x000e2800000e0000 */
[----:B------:R-:W1:Y:S01]  /*1e10*/  SHFL.BFLY PT, R12, R9, 0x1, 0x1f ;  /* 0x0c201f00090c7f89 */ /* 0x000e6200000e0000 */
[----:B------:R-:W-:Y:S02]  /*1e20*/  IADD3 R5, R5, 0x20, RZ ;  /* 0x0000002005057810 */ /* 0x000fe40007ffe0ff */
[----:B------:R-:W-:-:S02]  /*1e30*/  F2FP.PACK_AB R45, R29, R16 ;  /* 0x000000101d2d723e */ /* 0x000fc400000000ff */
[----:B------:R-:W-:Y:S02]  /*1e40*/  ISETP.GE.AND P0, PT, R5, c[0x0][0x1d0], PT ;  /* 0x0000740005007a0c */ /* 0x000fe40003f06270 */
[----:B------:R-:W-:Y:S01]  /*1e50*/  F2FP.PACK_AB R47, R28, R25 ;  /* 0x000000191c2f723e */ /* 0x000fe200000000ff */
[----:B------:R-:W-:-:S06]  /*1e60*/  IMAD.MOV.U32 R94, RZ, RZ, R91 ;  /* 0x000000ffff5e7224 */ /* 0x000fcc00078e005b */
[----:B------:R-:W-:Y:S01]  /*1e70*/  HMMA.16816.F32 R48, R44, R10, R48 ;  /* 0x0000000a2c30723c */ /* 0x000fe20000001830 */
[----:B0-----:R-:W-:-:S06]  /*1e80*/  FADD R13, R8, R13 ;  /* 0x0000000d080d7221 */ /* 0x001fcc0000000000 */
[----:B------:R-:W-:Y:S01]  /*1e90*/  MOV R10, 0x20 ;  /* 0x00000020000a7802 */ /* 0x000fe20000000f00 */
[----:B------:R-:W-:Y:S01]  /*1ea0*/  HMMA.16816.F32 R40, R44, R34, R40 ;  /* 0x000000222c28723c */ /* 0x000fe20000001828 */
[----:B-1----:R-:W-:Y:S02]  /*1eb0*/  FADD R12, R9, R12 ;  /* 0x0000000c090c7221 */ /* 0x002fe40000000000 */
[----:B------:R-:W-:Y:S01]  /*1ec0*/  FFMA R84, R93, R84, R13 ;  /* 0x000000545d547223 */ /* 0x000fe2000000000d */
[----:B------:R-:W-:-:S04]  /*1ed0*/  MOV R93, R92 ;  /* 0x0000005c005d7202 */ /* 0x000fc80000000f00 */
[----:B------:R-:W-:Y:S01]  /*1ee0*/  HMMA.16816.F32 R52, R44, R30, R52 ;  /* 0x0000001e2c34723c */ /* 0x000fe20000001834 */
[C---:B------:R-:W-:Y:S02]  /*1ef0*/  IMAD R3, R10.reuse, c[0x0][0x1b4], R3 ;  /* 0x00006d000a037a24 */ /* 0x040fe400078e0203 */
[----:B------:R-:W-:Y:S02]  /*1f00*/  IMAD R81, R10, c[0x0][0x1a4], R81 ;  /* 0x000069000a517a24 */ /* 0x000fe400078e0251 */
[----:B------:R-:W-:-:S03]  /*1f10*/  FFMA R6, R95, R6, R12 ;  /* 0x000000065f067223 */ /* 0x000fc6000000000c */
[C---:B------:R-:W-:Y:S08]  /*1f20*/  HMMA.16816.F32 R56, R44.reuse, R26, R56 ;  /* 0x0000001a2c38723c */ /* 0x040ff00000001838 */
[C---:B------:R-:W-:Y:S08]  /*1f30*/  HMMA.16816.F32 R60, R44.reuse, R22, R60 ;  /* 0x000000162c3c723c */ /* 0x040ff0000000183c */
[C---:B------:R-:W-:Y:S08]  /*1f40*/  HMMA.16816.F32 R64, R44.reuse, R18, R64 ;  /* 0x000000122c40723c */ /* 0x040ff00000001840 */
[C---:B------:R-:W-:Y:S08]  /*1f50*/  HMMA.16816.F32 R68, R44.reuse, R14, R68 ;  /* 0x0000000e2c44723c */ /* 0x040ff00000001844 */
[----:B------:R-:W-:Y:S01]  /*1f60*/  HMMA.16816.F32 R36, R44, R74, R36 ;  /* 0x0000004a2c24723c */ /* 0x000fe20000001824 */
[----:B------:R-:W-:Y:S01]  /*1f70*/  @P0 CALL.REL.NOINC `(.L_x_0) ;  /* 0x0000001000000944 */ /* 0x000fe20003c00000 */
[----:B------:R-:W-:Y:S06]  /*1f80*/  BRA `(.L_x_1) ;  /* 0xffffef1000007947 */ /* 0x000fec000383ffff */
.L_x_0:
[----:B------:R-:W-:Y:S01]  /*1f90*/  MOV R20, R6 ;  /* 0x0000000600147202 */ /* 0x000fe20000000f00 */
[----:B0-----:R-:W-:Y:S01]  /*1fa0*/  IMAD.SHL.U32 R14, R0, 0x4, RZ ;  /* 0x00000004000e7824 */ /* 0x001fe200078e00ff */
[----:B------:R-:W-:Y:S01]  /*1fb0*/  LOP3.LUT R13, R7, 0x300, RZ, 0xc0, !PT ;  /* 0x00000300070d7812 */ /* 0x000fe200078ec0ff */
[----:B------:R-:W-:Y:S01]  /*1fc0*/  IMAD R6, R2, c[0x0][0x1c0], RZ ;  /* 0x0000700002067a24 */ /* 0x000fe200078e02ff */
[C---:B------:R-:W-:Y:S01]  /*1fd0*/  FSETP.GEU.AND P2, PT, R20.reuse, 1.175494350822287508e-38, PT ;  /* 0x008000001400780b */ /* 0x040fe20003f4e000 */
[----:B------:R-:W-:Y:S01]  /*1fe0*/  FMUL R3, R20, 8388608 ;  /* 0x4b00000014037820 */ /* 0x000fe20000400000 */
[----:B------:R-:W-:Y:S01]  /*1ff0*/  LOP3.LUT R17, R13, 0x70, R14, 0xf8, !PT ;  /* 0x000000700d117812 */ /* 0x000fe200078ef80e */
[----:B------:R-:W-:Y:S01]  /*2000*/  IMAD R9, R90, c[0x0][0x1c4], RZ ;  /* 0x000071005a097a24 */ /* 0x000fe200078e02ff */
[----:B------:R-:W-:Y:S01]  /*2010*/  LOP3.LUT R13, R14, 0xc0, RZ, 0xc0, !PT ;  /* 0x000000c00e0d7812 */ /* 0x000fe200078ec0ff */
[----:B------:R-:W-:Y:S01]  /*2020*/  FMUL R12, R84, 8388608 ;  /* 0x4b000000540c7820 */ /* 0x000fe20000400000 */
[----:B------:R-:W-:Y:S01]  /*2030*/  FSEL R3, R3, R20, !P2 ;  /* 0x0000001403037208 */ /* 0x000fe20005000000 */
[----:B------:R-:W-:Y:S01]  /*2040*/  BAR.SYNC.DEFER_BLOCKING 0x0 ;  /* 0x0000000000007b1d */ /* 0x000fe20000010000 */
[----:B------:R-:W-:Y:S01]  /*2050*/  LOP3.LUT R18, R7, 0x38, RZ, 0xc0, !PT ;  /* 0x0000003807127812 */ /* 0x000fe200078ec0ff */
[----:B------:R-:W-:Y:S01]  /*2060*/  IMAD R88, R88, c[0x0][0x1c8], RZ ;  /* 0x0000720058587a24 */ /* 0x000fe200078e02ff */
[----:B------:R-:W-:-:S02]  /*2070*/  IADD3 R4, R3, -0x3f3504f3, RZ ;  /* 0xc0cafb0d03047810 */ /* 0x000fc40007ffe0ff */
[C---:B------:R-:W-:Y:S01]  /*2080*/  SHF.L.U32 R15, R6.reuse, 0x1, RZ ;  /* 0x00000001060f7819 */ /* 0x040fe200000006ff */
[----:B------:R-:W-:Y:S01]  /*2090*/  IMAD.HI R6, R6, 0x2, RZ ;  /* 0x0000000206067827 */ /* 0x000fe200078e02ff */
[----:B------:R-:W-:Y:S02]  /*20a0*/  LOP3.LUT R8, R4, 0xff800000, RZ, 0xc0, !PT ;  /* 0xff80000004087812 */ /* 0x000fe400078ec0ff */
[----:B------:R-:W-:Y:S02]  /*20b0*/  SHF.R.U32.HI R4, RZ, 0x1, R0 ;  /* 0x00000001ff047819 */ /* 0x000fe40000011600 */
[----:B------:R-:W-:Y:S01]  /*20c0*/  FSETP.GEU.AND P3, PT, R84, 1.175494350822287508e-38, PT ;  /* 0x008000005400780b */ /* 0x000fe20003f6e000 */
[----:B------:R-:W0:Y:S01]  /*20d0*/  I2F R5, R8 ;  /* 0x0000000800057306 */ /* 0x000e220000201400 */
[----:B------:R-:W-:Y:S02]  /*20e0*/  LOP3.LUT R14, R4, 0x4, RZ, 0xc0, !PT ;  /* 0x00000004040e7812 */ /* 0x000fe400078ec0ff */
[C---:B------:R-:W-:Y:S01]  /*20f0*/  SHF.L.U32 R4, R9.reuse, 0x1, RZ ;  /* 0x0000000109047819 */ /* 0x040fe200000006ff */
[----:B------:R-:W-:Y:S01]  /*2100*/  IMAD.HI R9, R9, 0x2, RZ ;  /* 0x0000000209097827 */ /* 0x000fe200078e02ff */
[----:B------:R-:W-:-:S02]  /*2110*/  IADD3 R13, R14, R18, R13 ;  /* 0x000000120e0d7210 */ /* 0x000fc40007ffe00d */
[----:B------:R-:W-:Y:S02]  /*2120*/  IADD3 R15, P4, P5, R4, c[0x0][0x178], R15 ;  /* 0x00005e00040f7a10 */ /* 0x000fe40007d9e00f */
[----:B------:R-:W-:Y:S02]  /*2130*/  FSEL R14, RZ, -23, P2 ;  /* 0xc1b80000ff0e7808 */ /* 0x000fe40001000000 */
[----:B------:R-:W-:Y:S02]  /*2140*/  FSETP.GT.AND P1, PT, |R84|, 8.50705917302346158658e+37, PT ;  /* 0x7e8000005400780b */ /* 0x000fe40003f24200 */
[----:B------:R-:W-:Y:S02]  /*2150*/  FSETP.GT.AND P2, PT, |R20|, 8.50705917302346158658e+37, PT ;  /* 0x7e8000001400780b */ /* 0x000fe40003f44200 */
[C---:B------:R-:W-:Y:S01]  /*2160*/  SHF.L.U32 R7, R0.reuse, 0x8, RZ ;  /* 0x0000000800077819 */ /* 0x040fe200000006ff */
[----:B0-----:R-:W-:Y:S01]  /*2170*/  FFMA.FTZ R14, R5, 1.1920928955078125e-07, R14 ;  /* 0x34000000050e7823 */ /* 0x001fe2000001000e */
[----:B------:R-:W-:-:S02]  /*2180*/  SHF.L.U32 R11, R0, 0x5, RZ ;  /* 0x00000005000b7819 */ /* 0x000fc400000006ff */
[C---:B------:R-:W-:Y:S02]  /*2190*/  SHF.L.U32 R16, R0.reuse, 0x4, RZ ;  /* 0x0000000400107819 */ /* 0x040fe400000006ff */
[----:B------:R-:W-:Y:S02]  /*21a0*/  SHF.R.U32.HI R19, RZ, 0x2, R0 ;  /* 0x00000002ff137819 */ /* 0x000fe40000011600 */
[----:B------:R-:W-:Y:S01]  /*21b0*/  SHF.L.U32 R25, R0, 0xa, RZ ;  /* 0x0000000a00197819 */ /* 0x000fe200000006ff */
[----:B------:R-:W-:Y:S01]  /*21c0*/  @P1 FMUL R39, R39, 0.25 ;  /* 0x3e80000027271820 */ /* 0x000fe20000400000 */
[----:B------:R-:W-:Y:S01]  /*21d0*/  FSEL R12, R12, R84, !P3 ;  /* 0x000000540c0c7208 */ /* 0x000fe20005800000 */
[----:B------:R-:W-:Y:S01]  /*21e0*/  @P2 FMUL R64, R64, 0.25 ;  /* 0x3e80000040402820 */ /* 0x000fe20000400000 */
[----:B------:R-:W-:Y:S01]  /*21f0*/  FSEL R24, RZ, -23, P3 ;  /* 0xc1b80000ff187808 */ /* 0x000fe20001800000 */
[----:B------:R-:W-:Y:S01]  /*2200*/  @P2 FMUL R60, R60, 0.25 ;  /* 0x3e8000003c3c2820 */ /* 0x000fe20000400000 */
[----:B------:R-:W-:Y:S01]  /*2210*/  IADD3.X R0, R9, c[0x0][0x17c], R6, P4, P5 ;  /* 0x00005f0009007a10 */ /* 0x000fe200027ea406 */
[----:B------:R-:W-:Y:S01]  /*2220*/  @P2 FMUL R68, R68, 0.25 ;  /* 0x3e80000044442820 */ /* 0x000fe20000400000 */
[C---:B------:R-:W-:Y:S01]  /*2230*/  FSETP.GEU.AND P3, PT, |R84|.reuse, 1.175494350822287508e-38, PT ;  /* 0x008000005400780b */ /* 0x040fe20003f6e200 */
[----:B------:R-:W-:Y:S01]  /*2240*/  @P1 FMUL R84, R84, 0.25 ;  /* 0x3e80000054541820 */ /* 0x000fe20000400000 */
[C---:B------:R-:W-:Y:S01]  /*2250*/  FSETP.GEU.AND P4, PT, |R20|.reuse, 1.175494350822287508e-38, PT ;  /* 0x008000001400780b */ /* 0x040fe20003f8e200 */
[----:B------:R-:W-:Y:S01]  /*2260*/  @P2 FMUL R20, R20, 0.25 ;  /* 0x3e80000014142820 */ /* 0x000fe20000400000 */
[----:B------:R-:W-:Y:S01]  /*2270*/  LOP3.LUT R10, R7, 0x1800, RZ, 0xc0, !PT ;  /* 0x00001800070a7812 */ /* 0x000fe200078ec0ff */
[----:B------:R-:W-:Y:S01]  /*2280*/  @P1 FMUL R51, R51, 0.25 ;  /* 0x3e80000033331820 */ /* 0x000fe20000400000 */
[----:B------:R-:W-:Y:S01]  /*2290*/  LOP3.LUT R16, R16, 0x7f0, RZ, 0xc0, !PT ;  /* 0x000007f010107812 */ /* 0x000fe200078ec0ff */
[----:B------:R-:W-:Y:S01]  /*22a0*/  @P1 FMUL R43, R43, 0.25 ;  /* 0x3e8000002b2b1820 */ /* 0x000fe20000400000 */
[----:B------:R-:W-:Y:S01]  /*22b0*/  LOP3.LUT R10, R10, 0x60, R11, 0xf8, !PT ;  /* 0x000000600a0a7812 */ /* 0x000fe200078ef80b */
[----:B------:R-:W-:Y:S01]  /*22c0*/  @P2 FMUL R56, R56, 0.25 ;  /* 0x3e80000038382820 */ /* 0x000fe20000400000 */
[----:B------:R-:W-:Y:S01]  /*22d0*/  IADD3 R8, R3, -R8, RZ ;  /* 0x8000000803087210 */ /* 0x000fe20007ffe0ff */
[----:B------:R-:W-:Y:S01]  /*22e0*/  @P2 FMUL R52, R52, 0.25 ;  /* 0x3e80000034342820 */ /* 0x000fe20000400000 */
[----:B------:R-:W-:Y:S01]  /*22f0*/  LOP3.LUT R30, R10, R17, RZ, 0x3c, !PT ;  /* 0x000000110a1e7212 */ /* 0x000fe200078e3cff */
[----:B------:R-:W-:Y:S01]  /*2300*/  @!P3 FMUL R84, R84, 16777216 ;  /* 0x4b8000005454b820 */ /* 0x000fe20000400000 */
[----:B------:R-:W-:Y:S01]  /*2310*/  IADD3 R31, R12, -0x3f3504f3, RZ ;  /* 0xc0cafb0d0c1f7810 */ /* 0x000fe20007ffe0ff */
[----:B------:R-:W-:Y:S01]  /*2320*/  @!P4 FMUL R20, R20, 16777216 ;  /* 0x4b8000001414c820 */ /* 0x000fe20000400000 */
[----:B------:R-:W-:Y:S01]  /*2330*/  LOP3.LUT R16, R16, 0x20, R19, 0x78, !PT ;  /* 0x0000002010107812 */ /* 0x000fe200078e7813 */
[----:B------:R-:W0:Y:S01]  /*2340*/  MUFU.RCP R4, R84 ;  /* 0x0000005400047308 */ /* 0x000e220000001000 */
[----:B------:R-:W-:Y:S01]  /*2350*/  @!P3 FMUL R39, R39, 16777216 ;  /* 0x4b8000002727b820 */ /* 0x000fe20000400000 */
[----:B------:R-:W-:Y:S01]  /*2360*/  LOP3.LUT R31, R31, 0xff800000, RZ, 0xc0, !PT ;  /* 0xff8000001f1f7812 */ /* 0x000fe200078ec0ff */
[----:B------:R-:W-:Y:S01]  /*2370*/  @!P4 FMUL R64, R64, 16777216 ;  /* 0x4b8000004040c820 */ /* 0x000fe20000400000 */
[----:B------:R-:W-:Y:S01]  /*2380*/  MOV R21, R36 ;  /* 0x0000002400157202 */ /* 0x000fe20000000f00 */
[----:B------:R-:W-:Y:S01]  /*2390*/  @!P4 FMUL R60, R60, 16777216 ;  /* 0x4b8000003c3cc820 */ /* 0x000fe20000400000 */
[----:B------:R-:W-:Y:S01]  /*23a0*/  LOP3.LUT R25, R16, 0x1800, R25, 0xf8, !PT ;  /* 0x0000180010197812 */ /* 0x000fe200078ef819 */
[----:B------:R-:W-:Y:S01]  /*23b0*/  FADD R26, R8, -1 ;  /* 0xbf800000081a7421 */ /* 0x000fe20000000000 */
[----:B------:R-:W1:Y:S01]  /*23c0*/  MUFU.RCP R10, R20 ;  /* 0x00000014000a7308 */ /* 0x000e620000001000 */
[----:B------:R-:W-:Y:S01]  /*23d0*/  @P2 FMUL R21, R21, 0.25 ;  /* 0x3e80000015152820 */ /* 0x000fe20000400000 */
[----:B------:R-:W-:Y:S01]  /*23e0*/  MOV R23, R37 ;  /* 0x0000002500177202 */ /* 0x000fe20000000f00 */
[----:B------:R-:W-:Y:S01]  /*23f0*/  @P2 FMUL R48, R48, 0.25 ;  /* 0x3e80000030302820 */ /* 0x000fe20000400000 */
[----:B------:R-:W-:Y:S01]  /*2400*/  LOP3.LUT R87, R87, 0xf8, RZ, 0xc0, !PT ;  /* 0x000000f857577812 */ /* 0x000fe200078ec0ff */
[----:B------:R-:W-:Y:S01]  /*2410*/  @P2 FMUL R40, R40, 0.25 ;  /* 0x3e80000028282820 */ /* 0x000fe20000400000 */
[----:B------:R-:W-:Y:S01]  /*2420*/  ISETP.NE.U32.AND P0, PT, R89, RZ, PT ;  /* 0x000000ff5900720c */ /* 0x000fe20003f05070 */
[----:B------:R-:W-:Y:S01]  /*2430*/  @!P4 FMUL R21, R21, 16777216 ;  /* 0x4b8000001515c820 */ /* 0x000fe20000400000 */
[----:B------:R2:W3:Y:S01]  /*2440*/  I2F R7, R31 ;  /* 0x0000001f00077306 */ /* 0x0004e20000201400 */
[----:B0-----:R-:W-:Y:S01]  /*2450*/  FMUL R19, R4, R39 ;  /* 0x0000002704137220 */ /* 0x001fe20000400000 */
[----:B------:R-:W-:Y:S01]  /*2460*/  MOV R39, 0x3dc6b27f ;  /* 0x3dc6b27f00277802 */ /* 0x000fe20000000f00 */
[----:B------:R-:W-:-:S02]  /*2470*/  @!P4 FMUL R68, R68, 16777216 ;  /* 0x4b8000004444c820 */ /* 0x000fc40000400000 */
[----:B------:R-:W-:Y:S02]  /*2480*/  @!P3 FMUL R51, R51, 16777216 ;  /* 0x4b8000003333b820 */ /* 0x000fe40000400000 */
[----:B------:R-:W-:Y:S02]  /*2490*/  @!P3 FMUL R43, R43, 16777216 ;  /* 0x4b8000002b2bb820 */ /* 0x000fe40000400000 */
[----:B-1----:R-:W-:Y:S01]  /*24a0*/  FMUL R6, R10, R64 ;  /* 0x000000400a067220 */ /* 0x002fe20000400000 */
[----:B--2---:R-:W-:Y:S01]  /*24b0*/  IADD3 R31, R12, -R31, RZ ;  /* 0x8000001f0c1f7210 */ /* 0x004fe20007ffe0ff */
[----:B------:R-:W-:Y:S02]  /*24c0*/  FMUL R9, R10, R60 ;  /* 0x0000003c0a097220 */ /* 0x000fe40000400000 */
[----:B------:R-:W-:Y:S02]  /*24d0*/  @P1 FMUL R38, R38, 0.25 ;  /* 0x3e80000026261820 */ /* 0x000fe40000400000 */
[----:B------:R-:W-:Y:S01]  /*24e0*/  @P1 FMUL R71, R71, 0.25 ;  /* 0x3e80000047471820 */ /* 0x000fe20000400000 */
[----:B------:R-:W-:Y:S01]  /*24f0*/  F2FP.PACK_AB R6, R6, R9 ;  /* 0x000000090606723e */ /* 0x000fe200000000ff */
[----:B------:R-:W-:-:S02]  /*2500*/  FFMA.FTZ R9, R26, R39, -0.16845393180847167969 ;  /* 0xbe2c7f301a097423 */ /* 0x000fc40000010027 */
[----:B---3--:R-:W-:Y:S02]  /*2510*/  FFMA.FTZ R24, R7, 1.1920928955078125e-07, R24 ;  /* 0x3400000007187823 */ /* 0x008fe40000010018 */
[----:B------:R-:W-:Y:S02]  /*2520*/  FFMA.FTZ R9, R26, R9, 0.1716887056827545166 ;  /* 0x3e2fcf2a1a097423 */ /* 0x000fe40000010009 */
[----:B------:R-:W-:Y:S02]  /*2530*/  @P1 FMUL R70, R70, 0.25 ;  /* 0x3e80000046461820 */ /* 0x000fe40000400000 */
[C---:B------:R-:W-:Y:S02]  /*2540*/  FFMA.FTZ R9, R26.reuse, R9, -0.17900948226451873779 ;  /* 0xbe374e431a097423 */ /* 0x040fe40000010009 */
[----:B------:R-:W-:Y:S02]  /*2550*/  @P1 FMUL R67, R67, 0.25 ;  /* 0x3e80000043431820 */ /* 0x000fe40000400000 */
[----:B------:R-:W-:-:S02]  /*2560*/  FFMA.FTZ R9, R26, R9, 0.20512372255325317383 ;  /* 0x3e520bf41a097423 */ /* 0x000fc40000010009 */
[----:B------:R-:W-:Y:S02]  /*2570*/  @P1 FMUL R66, R66, 0.25 ;  /* 0x3e80000042421820 */ /* 0x000fe40000400000 */
[----:B------:R-:W-:Y:S02]  /*2580*/  FFMA.FTZ R9, R26, R9, -0.24046532809734344482 ;  /* 0xbe763c8b1a097423 */ /* 0x000fe40000010009 */
[----:B------:R-:W-:Y:S02]  /*2590*/  @P1 FMUL R63, R63, 0.25 ;  /* 0x3e8000003f3f1820 */ /* 0x000fe40000400000 */
[----:B------:R-:W-:Y:S02]  /*25a0*/  @P1 FMUL R62, R62, 0.25 ;  /* 0x3e8000003e3e1820 */ /* 0x000fe40000400000 */
[----:B------:R-:W-:Y:S02]  /*25b0*/  @P1 FMUL R59, R59, 0.25 ;  /* 0x3e8000003b3b1820 */ /* 0x000fe40000400000 */
[----:B------:R-:W-:-:S02]  /*25c0*/  @P1 FMUL R58, R58, 0.25 ;  /* 0x3e8000003a3a1820 */ /* 0x000fc40000400000 */
[----:B------:R-:W-:Y:S02]  /*25d0*/  @P1 FMUL R55, R55, 0.25 ;  /* 0x3e80000037371820 */ /* 0x000fe40000400000 */
[----:B------:R-:W-:Y:S02]  /*25e0*/  @P1 FMUL R54, R54, 0.25 ;  /* 0x3e80000036361820 */ /* 0x000fe40000400000 */
[----:B------:R-:W-:Y:S02]  /*25f0*/  @P1 FMUL R50, R50, 0.25 ;  /* 0x3e80000032321820 */ /* 0x000fe40000400000 */
[----:B------:R-:W-:Y:S01]  /*2600*/  @P1 FMUL R42, R42, 0.25 ;  /* 0x3e8000002a2a1820 */ /* 0x000fe20000400000 */
[----:B------:R-:W-:Y:S01]  /*2610*/  ISETP.GE.U32.AND P1, PT, R12, 0x7f800000, PT ;  /* 0x7f8000000c00780c */ /* 0x000fe20003f26070 */
[----:B------:R-:W-:Y:S02]  /*2620*/  @!P4 FMUL R56, R56, 16777216 ;  /* 0x4b8000003838c820 */ /* 0x000fe40000400000 */
[----:B------:R-:W-:-:S02]  /*2630*/  @!P4 FMUL R52, R52, 16777216 ;  /* 0x4b8000003434c820 */ /* 0x000fc40000400000 */
[----:B------:R-:W-:Y:S02]  /*2640*/  @!P4 FMUL R48, R48, 16777216 ;  /* 0x4b8000003030c820 */ /* 0x000fe40000400000 */
[----:B------:R-:W-:Y:S02]  /*2650*/  @!P4 FMUL R40, R40, 16777216 ;  /* 0x4b8000002828c820 */ /* 0x000fe40000400000 */
[C---:B------:R-:W-:Y:S02]  /*2660*/  FMUL R7, R10.reuse, R21 ;  /* 0x000000150a077220 */ /* 0x040fe40000400000 */
[----:B------:R-:W-:Y:S02]  /*2670*/  FMUL R16, R10, R68 ;  /* 0x000000440a107220 */ /* 0x000fe40000400000 */
[C---:B------:R-:W-:Y:S02]  /*2680*/  FMUL R11, R4.reuse, R51 ;  /* 0x00000033040b7220 */ /* 0x040fe40000400000 */
[----:B------:R-:W-:Y:S01]  /*2690*/  FMUL R46, R4, R43 ;  /* 0x0000002b042e7220 */ /* 0x000fe20000400000 */
[----:B------:R-:W-:Y:S01]  /*26a0*/  F2FP.PACK_AB R7, R7, R16 ;  /* 0x000000100707723e */ /* 0x000fe200000000ff */
[----:B------:R-:W-:-:S02]  /*26b0*/  @!P3 FMUL R38, R38, 16777216 ;  /* 0x4b8000002626b820 */ /* 0x000fc40000400000 */
[----:B------:R-:W-:Y:S01]  /*26c0*/  FFMA.FTZ R9, R26, R9, 0.28857114911079406738 ;  /* 0x3e93bf991a097423 */ /* 0x000fe20000010009 */
[----:B------:R-:W-:Y:S01]  /*26d0*/  F2FP.PACK_AB R16, R11, R46 ;  /* 0x0000002e0b10723e */ /* 0x000fe200000000ff */
[----:B------:R-:W-:Y:S02]  /*26e0*/  @!P3 FMUL R71, R71, 16777216 ;  /* 0x4b8000004747b820 */ /* 0x000fe40000400000 */
[----:B------:R-:W-:Y:S02]  /*26f0*/  @!P3 FMUL R70, R70, 16777216 ;  /* 0x4b8000004646b820 */ /* 0x000fe40000400000 */
[----:B------:R-:W-:Y:S02]  /*2700*/  @!P3 FMUL R67, R67, 16777216 ;  /* 0x4b8000004343b820 */ /* 0x000fe40000400000 */
[----:B------:R-:W-:Y:S02]  /*2710*/  @!P3 FMUL R66, R66, 16777216 ;  /* 0x4b8000004242b820 */ /* 0x000fe40000400000 */
[----:B------:R-:W-:-:S02]  /*2720*/  @!P3 FMUL R63, R63, 16777216 ;  /* 0x4b8000003f3fb820 */ /* 0x000fc40000400000 */
[----:B------:R-:W-:Y:S02]  /*2730*/  @!P3 FMUL R62, R62, 16777216 ;  /* 0x4b8000003e3eb820 */ /* 0x000fe40000400000 */
[----:B------:R-:W-:Y:S02]  /*2740*/  @!P3 FMUL R59, R59, 16777216 ;  /* 0x4b8000003b3bb820 */ /* 0x000fe40000400000 */
[----:B------:R-:W-:Y:S02]  /*2750*/  @!P3 FMUL R58, R58, 16777216 ;  /* 0x4b8000003a3ab820 */ /* 0x000fe40000400000 */
[----:B------:R-:W-:Y:S02]  /*2760*/  @!P3 FMUL R55, R55, 16777216 ;  /* 0x4b8000003737b820 */ /* 0x000fe40000400000 */
[----:B------:R-:W-:Y:S02]  /*2770*/  @!P3 FMUL R54, R54, 16777216 ;  /* 0x4b8000003636b820 */ /* 0x000fe40000400000 */
[----:B------:R-:W-:-:S02]  /*2780*/  @!P3 FMUL R50, R50, 16777216 ;  /* 0x4b8000003232b820 */ /* 0x000fc40000400000 */
[----:B------:R-:W-:Y:S02]  /*2790*/  @!P3 FMUL R42, R42, 16777216 ;  /* 0x4b8000002a2ab820 */ /* 0x000fe40000400000 */
[C---:B------:R-:W-:Y:S02]  /*27a0*/  FMUL R5, R10.reuse, R56 ;  /* 0x000000380a057220 */ /* 0x040fe40000400000 */
[C---:B------:R-:W-:Y:S02]  /*27b0*/  FMUL R48, R10.reuse, R48 ;  /* 0x000000300a307220 */ /* 0x040fe40000400000 */
[C---:B------:R-:W-:Y:S02]  /*27c0*/  FMUL R21, R10.reuse, R40 ;  /* 0x000000280a157220 */ /* 0x040fe40000400000 */
[----:B------:R-:W-:Y:S02]  /*27d0*/  FMUL R52, R10, R52 ;  /* 0x000000340a347220 */ /* 0x000fe40000400000 */
[----:B------:R-:W-:-:S02]  /*27e0*/  FMUL R27, R4, R38 ;  /* 0x00000026041b7220 */ /* 0x000fc40000400000 */
[----:B------:R-:W-:Y:S01]  /*27f0*/  FFMA.FTZ R11, R26, R9, -0.36067417263984680176 ;  /* 0xbeb8aa491a0b7423 */ /* 0x000fe20000010009 */
[----:B------:R-:W-:Y:S01]  /*2800*/  F2FP.PACK_AB R5, R5, R52 ;  /* 0x000000340505723e */ /* 0x000fe200000000ff */
[C---:B------:R-:W-:Y:S02]  /*2810*/  FMUL R28, R4.reuse, R71 ;  /* 0x00000047041c7220 */ /* 0x040fe40000400000 */
[C---:B------:R-:W-:Y:S02]  /*2820*/  FMUL R32, R4.reuse, R70 ;  /* 0x0000004604207220 */ /* 0x040fe40000400000 */
[C---:B------:R-:W-:Y:S01]  /*2830*/  FMUL R18, R4.reuse, R67 ;  /* 0x0000004304127220 */ /* 0x040fe20000400000 */
[----:B------:R-:W-:Y:S01]  /*2840*/  F2FP.PACK_AB R19, R19, R28 ;  /* 0x0000001c1313723e */ /* 0x000fe200000000ff */
[----:B------:R-:W-:Y:S01]  /*2850*/  FMUL R29, R4, R66 ;  /* 0x00000042041d7220 */ /* 0x000fe20000400000 */
[----:B------:R-:W-:Y:S01]  /*2860*/  LEA R28, P3, R88, R15, 0x1 ;  /* 0x0000000f581c7211 */ /* 0x000fe200078608ff */
[----:B------:R-:W-:-:S02]  /*2870*/  FMUL R33, R4, R63 ;  /* 0x0000003f04217220 */ /* 0x000fc40000400000 */
[C---:B------:R-:W-:Y:S02]  /*2880*/  FMUL R36, R4.reuse, R62 ;  /* 0x0000003e04247220 */ /* 0x040fe40000400000 */
[----:B------:R-:W-:Y:S01]  /*2890*/  FMUL R17, R4, R59 ;  /* 0x0000003b04117220 */ /* 0x000fe20000400000 */
[----:B------:R-:W-:Y:S01]  /*28a0*/  F2FP.PACK_AB R18, R18, R33 ;  /* 0x000000211212723e */ /* 0x000fe200000000ff */
[C---:B------:R-:W-:Y:S02]  /*28b0*/  FMUL R35, R4.reuse, R58 ;  /* 0x0000003a04237220 */ /* 0x040fe40000400000 */
[C---:B------:R-:W-:Y:S02]  /*28c0*/  FMUL R38, R4.reuse, R55 ;  /* 0x0000003704267220 */ /* 0x040fe40000400000 */
[C---:B------:R-:W-:Y:S02]  /*28d0*/  FMUL R44, R4.reuse, R54 ;  /* 0x00000036042c7220 */ /* 0x040fe40000400000 */
[C---:B------:R-:W-:Y:S01]  /*28e0*/  FMUL R37, R4.reuse, R50 ;  /* 0x0000003204257220 */ /* 0x040fe20000400000 */
[----:B------:R-:W-:Y:S01]  /*28f0*/  F2FP.PACK_AB R17, R17, R38 ;  /* 0x000000261111723e */ /* 0x000fe200000000ff */
[----:B------:R-:W-:Y:S01]  /*2900*/  FMUL R42, R4, R42 ;  /* 0x0000002a042a7220 */ /* 0x000fe20000400000 */
[----:B------:R-:W-:Y:S01]  /*2910*/  F2FP.PACK_AB R4, R48, R21 ;  /* 0x000000153004723e */ /* 0x000fe200000000ff */
[----:B------:R-:W-:Y:S01]  /*2920*/  @P2 FMUL R49, R49, 0.25 ;  /* 0x3e80000031312820 */ /* 0x000fe20000400000 */
[----:B------:R-:W-:Y:S01]  /*2930*/  F2FP.PACK_AB R9, R35, R44 ;  /* 0x0000002c2309723e */ /* 0x000fe200000000ff */
[----:B------:R-:W-:Y:S01]  /*2940*/  FFMA.FTZ R11, R26, R11, 0.48089820146560668945 ;  /* 0x3ef6384a1a0b7423 */ /* 0x000fe2000001000b */
[----:B------:R-:W-:Y:S01]  /*2950*/  F2FP.PACK_AB R8, R37, R42 ;  /* 0x0000002a2508723e */ /* 0x000fe200000000ff */
[----:B------:R-:W-:Y:S01]  /*2960*/  @P2 FMUL R23, R23, 0.25 ;  /* 0x3e80000017172820 */ /* 0x000fe20000400000 */
[----:B------:R0:W-:Y:S01]  /*2970*/  STS.128 [R30], R4 ;  /* 0x000000041e007388 */ /* 0x0001e20000000c00 */
[----:B------:R-:W-:-:S02]  /*2980*/  @P2 FMUL R69, R69, 0.25 ;  /* 0x3e80000045452820 */ /* 0x000fc40000400000 */
[----:B------:R-:W-:Y:S01]  /*2990*/  @P2 FMUL R65, R65, 0.25 ;  /* 0x3e80000041412820 */ /* 0x000fe20000400000 */
[----:B------:R1:W-:Y:S01]  /*29a0*/  STS.128 [R30+0x480], R16 ;  /* 0x000480101e007388 */ /* 0x0003e20000000c00 */
[----:B------:R-:W-:Y:S02]  /*29b0*/  @P2 FMUL R61, R61, 0.25 ;  /* 0x3e8000003d3d2820 */ /* 0x000fe40000400000 */
[----:B------:R-:W-:Y:S02]  /*29c0*/  @P2 FMUL R57, R57, 0.25 ;  /* 0x3e80000039392820 */ /* 0x000fe40000400000 */
[----:B------:R-:W-:Y:S02]  /*29d0*/  @P2 FMUL R41, R41, 0.25 ;  /* 0x3e80000029292820 */ /* 0x000fe40000400000 */
[----:B------:R-:W-:Y:S02]  /*29e0*/  @!P4 FMUL R49, R49, 16777216 ;  /* 0x4b8000003131c820 */ /* 0x000fe40000400000 */
[----:B------:R-:W-:Y:S01]  /*29f0*/  @P2 FMUL R53, R53, 0.25 ;  /* 0x3e80000035352820 */ /* 0x000fe20000400000 */
[----:B------:R-:W-:Y:S01]  /*2a00*/  ISETP.GE.U32.AND P2, PT, R3, 0x7f800000, PT ;  /* 0x7f8000000300780c */ /* 0x000fe20003f46070 */
[----:B------:R-:W-:-:S02]  /*2a10*/  @!P4 FMUL R23, R23, 16777216 ;  /* 0x4b8000001717c820 */ /* 0x000fc40000400000 */
[----:B0-----:R-:W-:Y:S01]  /*2a20*/  FFMA.FTZ R5, R26, R11, -0.72134751081466674805 ;  /* 0xbf38aa3b1a057423 */ /* 0x001fe2000001000b */
[----:B------:R-:W-:Y:S01]  /*2a30*/  F2FP.PACK_AB R11, R27, R32 ;  /* 0x000000201b0b723e */ /* 0x000fe200000000ff */
[----:B------:R-:W-:Y:S02]  /*2a40*/  @!P4 FMUL R69, R69, 16777216 ;  /* 0x4b8000004545c820 */ /* 0x000fe40000400000 */
[----:B------:R-:W-:Y:S02]  /*2a50*/  @!P4 FMUL R65, R65, 16777216 ;  /* 0x4b8000004141c820 */ /* 0x000fe40000400000 */
[----:B------:R-:W-:Y:S02]  /*2a60*/  @!P4 FMUL R61, R61, 16777216 ;  /* 0x4b8000003d3dc820 */ /* 0x000fe40000400000 */
[----:B------:R-:W-:Y:S02]  /*2a70*/  @!P4 FMUL R57, R57, 16777216 ;  /* 0x4b8000003939c820 */ /* 0x000fe40000400000 */
[----:B------:R-:W-:-:S02]  /*2a80*/  @!P4 FMUL R41, R41, 16777216 ;  /* 0x4b8000002929c820 */ /* 0x000fc40000400000 */
[----:B------:R-:W-:Y:S02]  /*2a90*/  FMUL R20, R10, R49 ;  /* 0x000000310a147220 */ /* 0x000fe40000400000 */
[----:B------:R-:W-:Y:S02]  /*2aa0*/  @!P4 FMUL R53, R53, 16777216 ;  /* 0x4b8000003535c820 */ /* 0x000fe40000400000 */
[----:B------:R-:W-:Y:S02]  /*2ab0*/  FMUL R5, R26, R5 ;  /* 0x000000051a057220 */ /* 0x000fe40000400000 */
[----:B------:R-:W-:Y:S02]  /*2ac0*/  IMAD.MOV.U32 R49, RZ, RZ, c[0x0][0x1c8] ;  /* 0x00007200ff317624 */ /* 0x000fe400078e00ff */
[C---:B------:R-:W-:Y:S02]  /*2ad0*/  FMUL R23, R10.reuse, R23 ;  /* 0x000000170a177220 */ /* 0x040fe40000400000 */
[C---:B------:R-:W-:Y:S01]  /*2ae0*/  FMUL R34, R10.reuse, R69 ;  /* 0x000000450a227220 */ /* 0x040fe20000400000 */
[----:B------:R-:W-:Y:S01]  /*2af0*/  LEA R4, R49, R88, 0x2 ;  /* 0x0000005831047211 */ /* 0x000fe200078e10ff */
[----:B------:R-:W-:-:S02]  /*2b00*/  FMUL R22, R10, R65 ;  /* 0x000000410a167220 */ /* 0x000fc40000400000 */
[C---:B------:R-:W-:Y:S01]  /*2b10*/  FMUL R61, R10.reuse, R61 ;  /* 0x0000003d0a3d7220 */ /* 0x040fe20000400000 */
[----:B------:R-:W-:Y:S01]  /*2b20*/  F2FP.PACK_AB R23, R23, R34 ;  /* 0x000000221717723e */ /* 0x000fe200000000ff */
[C---:B------:R-:W-:Y:S02]  /*2b30*/  FMUL R21, R10.reuse, R57 ;  /* 0x000000390a157220 */ /* 0x040fe40000400000 */
[----:B------:R-:W-:Y:S01]  /*2b40*/  FMUL R41, R10, R41 ;  /* 0x000000290a297220 */ /* 0x000fe20000400000 */
[----:B------:R-:W-:Y:S01]  /*2b50*/  F2FP.PACK_AB R22, R22, R61 ;  /* 0x0000003d1616723e */ /* 0x000fe200000000ff */
[----:B------:R-:W-:Y:S02]  /*2b60*/  FMUL R10, R10, R53 ;  /* 0x000000350a0a7220 */ /* 0x000fe40000400000 */
[----:B------:R-:W-:Y:S01]  /*2b70*/  FMUL R5, R26, R5 ;  /* 0x000000051a057220 */ /* 0x000fe20000400000 */
[----:B------:R-:W-:Y:S01]  /*2b80*/  F2FP.PACK_AB R20, R20, R41 ;  /* 0x000000291414723e */ /* 0x000fe200000000ff */
[----:B------:R-:W-:Y:S01]  /*2b90*/  FADD R50, R31, -1 ;  /* 0xbf8000001f327421 */ /* 0x000fe20000000000 */
[----:B------:R-:W-:Y:S01]  /*2ba0*/  F2FP.PACK_AB R21, R21, R10 ;  /* 0x0000000a1515723e */ /* 0x000fe200000000ff */
[----:B------:R-:W-:Y:S01]  /*2bb0*/  FFMA.FTZ R51, R26, 1.4426950216293334961, R5 ;  /* 0x3fb8aa3b1a337823 */ /* 0x000fe20000010005 */
[----:B------:R-:W-:-:S02]  /*2bc0*/  LEA R5, R49, R4, 0x2 ;  /* 0x0000000431057211 */ /* 0x000fc400078e10ff */
[----:B------:R-:W-:Y:S01]  /*2bd0*/  F2FP.PACK_AB R10, R29, R36 ;  /* 0x000000241d0a723e */ /* 0x000fe200000000ff */
[----:B------:R0:W-:Y:S01]  /*2be0*/  STS.128 [R30+0x400], R20 ;  /* 0x000400141e007388 */ /* 0x0001e20000000c00 */
[----:B------:R-:W-:Y:S01]  /*2bf0*/  LEA R26, P4, R4, R15, 0x1 ;  /* 0x0000000f041a7211 */ /* 0x000fe200078808ff */
[----:B------:R-:W-:Y:S01]  /*2c00*/  FADD R14, R14, R51 ;  /* 0x000000330e0e7221 */ /* 0x000fe20000000000 */
[C---:B------:R-:W-:Y:S01]  /*2c10*/  LEA R6, R49.reuse, R5, 0x2 ;  /* 0x0000000531067211 */ /* 0x040fe200078e10ff */
[----:B------:R2:W-:Y:S01]  /*2c20*/  STS.128 [R30+0x80], R8 ;  /* 0x000080081e007388 */ /* 0x0005e20000000c00 */
[----:B------:R-:W-:Y:S02]  /*2c30*/  LEA.HI.X.SX32 R27, R4, R0, 0x1, P4 ;  /* 0x00000000041b7211 */ /* 0x000fe400020f0eff */
[----:B------:R-:W-:Y:S02]  /*2c40*/  LEA R4, R49, R6, 0x2 ;  /* 0x0000000631047211 */ /* 0x000fe400078e10ff */
[----:B------:R-:W-:Y:S01]  /*2c50*/  LEA.HI.X.SX32 R29, R88, R0, 0x1, P3 ;  /* 0x00000000581d7211 */ /* 0x000fe200018f0eff */
[----:B------:R-:W-:Y:S01]  /*2c60*/  BAR.SYNC.DEFER_BLOCKING 0x0 ;  /* 0x0000000000007b1d */ /* 0x000fe20000010000 */
[----:B-1----:R-:W-:-:S02]  /*2c70*/  LEA R16, P3, R6, R15, 0x1 ;  /* 0x0000000f06107211 */ /* 0x002fc400078608ff */
[----:B------:R-:W-:Y:S02]  /*2c80*/  LEA R7, R49, R4, 0x2 ;  /* 0x0000000431077211 */ /* 0x000fe400078e10ff */
[-C--:B------:R-:W-:Y:S02]  /*2c90*/  LEA.HI.X.SX32 R17, R6, R0.reuse, 0x1, P3 ;  /* 0x0000000006117211 */ /* 0x080fe400018f0eff */
[-C--:B0-----:R-:W-:Y:S01]  /*2ca0*/  LEA R20, P5, R5, R15.reuse, 0x1 ;  /* 0x0000000f05147211 */ /* 0x081fe200078a08ff */
[----:B------:R-:W-:Y:S01]  /*2cb0*/  IMAD R6, R49, 0x4, R7 ;  /* 0x0000000431067824 */ /* 0x000fe200078e0207 */
[----:B------:R-:W-:Y:S02]  /*2cc0*/  LEA R18, P4, R4, R15, 0x1 ;  /* 0x0000000f04127211 */ /* 0x000fe400078808ff */
[-C--:B------:R-:W-:Y:S01]  /*2cd0*/  LEA.HI.X.SX32 R21, R5, R0.reuse, 0x1, P5 ;  /* 0x0000000005157211 */ /* 0x080fe200028f0eff */
[----:B------:R-:W-:Y:S01]  /*2ce0*/  FFMA.FTZ R5, R50, R39, -0.16845393180847167969 ;  /* 0xbe2c7f3032057423 */ /* 0x000fe20000010027 */
[----:B------:R-:W-:-:S02]  /*2cf0*/  LEA.HI.X.SX32 R19, R4, R0, 0x1, P4 ;  /* 0x0000000004137211 */ /* 0x000fc400020f0eff */
[----:B------:R-:W-:Y:S01]  /*2d00*/  LEA R22, P3, R7, R15, 0x1 ;  /* 0x0000000f07167211 */ /* 0x000fe200078608ff */
[C---:B------:R-:W-:Y:S01]  /*2d10*/  FFMA.FTZ R5, R50.reuse, R5, 0.1716887056827545166 ;  /* 0x3e2fcf2a32057423 */ /* 0x040fe20000010005 */
[----:B------:R-:W-:Y:S02]  /*2d20*/  LEA R4, R49, R6, 0x2 ;  /* 0x0000000631047211 */ /* 0x000fe400078e10ff */
[----:B------:R-:W-:Y:S01]  /*2d30*/  LEA.HI.X.SX32 R23, R7, R0, 0x1, P3 ;  /* 0x0000000007177211 */ /* 0x000fe200018f0eff */
[----:B------:R-:W-:Y:S01]  /*2d40*/  FFMA.FTZ R5, R50, R5, -0.17900948226451873779 ;  /* 0xbe374e4332057423 */ /* 0x000fe20000010005 */
[----:B--2---:R-:W-:Y:S02]  /*2d50*/  LOP3.LUT R8, R25, 0x40, RZ, 0x3c, !PT ;  /* 0x0000004019087812 */ /* 0x004fe400078e3cff */
[----:B------:R-:W-:Y:S01]  /*2d60*/  LEA R30, P4, R6, R15, 0x1 ;  /* 0x0000000f061e7211 */ /* 0x000fe200078808ff */
[----:B------:R-:W-:Y:S01]  /*2d70*/  FFMA.FTZ R9, R50, R5, 0.20512372255325317383 ;  /* 0x3e520bf432097423 */ /* 0x000fe20000010005 */
[----:B------:R-:W-:-:S02]  /*2d80*/  LEA R32, P3, R4, R15, 0x1 ;  /* 0x0000000f04207211 */ /* 0x000fc400078608ff */
[C---:B------:R-:W-:Y:S01]  /*2d90*/  LEA R35, R49.reuse, R4, 0x2 ;  /* 0x0000000431237211 */ /* 0x040fe200078e10ff */
[----:B------:R-:W-:Y:S01]  /*2da0*/  FFMA.FTZ R37, R50, R9, -0.24046532809734344482 ;  /* 0xbe763c8b32257423 */ /* 0x000fe20000010009 */
[-C--:B------:R-:W-:Y:S01]  /*2db0*/  LEA.HI.X.SX32 R31, R6, R0.reuse, 0x1, P4 ;  /* 0x00000000061f7211 */ /* 0x080fe200020f0eff */
[----:B------:R-:W-:Y:S01]  /*2dc0*/  LDS.128 R8, [R8] ;  /* 0x0000000008087984 */ /* 0x000fe20000000c00 */
[----:B------:R-:W-:Y:S01]  /*2dd0*/  LEA.HI.X.SX32 R33, R4, R0, 0x1, P3 ;  /* 0x0000000004217211 */ /* 0x000fe200018f0eff */
[C---:B------:R-:W-:Y:S01]  /*2de0*/  FFMA.FTZ R37, R50.reuse, R37, 0.28857114911079406738 ;  /* 0x3e93bf9932257423 */ /* 0x040fe20000010025 */
[----:B------:R-:W-:Y:S01]  /*2df0*/  LEA R39, R49, R35, 0x2 ;  /* 0x0000002331277211 */ /* 0x000fe200078e10ff */
[----:B------:R0:W1:Y:S01]  /*2e00*/  LDS.128 R4, [R25] ;  /* 0x0000000019047984 */ /* 0x0000620000000c00 */
[----:B------:R-:W-:Y:S01]  /*2e10*/  LEA R34, P3, R35, R15, 0x1 ;  /* 0x0000000f23227211 */ /* 0x000fe200078608ff */
[----:B------:R-:W-:Y:S01]  /*2e20*/  FFMA.FTZ R41, R50, R37, -0.36067417263984680176 ;  /* 0xbeb8aa4932297423 */ /* 0x000fe20000010025 */
[----:B------:R-:W-:-:S02]  /*2e30*/  LEA R40, R49, R39, 0x2 ;  /* 0x0000002731287211 */ /* 0x000fc400078e10ff */
[----:B------:R-:W-:Y:S01]  /*2e40*/  LEA.HI.X.SX32 R35, R35, R0, 0x1, P3 ;  /* 0x0000000023237211 */ /* 0x000fe200018f0eff */
[C---:B------:R-:W-:Y:S01]  /*2e50*/  FFMA.FTZ R41, R50.reuse, R41, 0.48089820146560668945 ;  /* 0x3ef6384a32297423 */ /* 0x040fe20000010029 */
[----:B------:R-:W-:Y:S02]  /*2e60*/  LEA R43, R49, R40, 0x2 ;  /* 0x00000028312b7211 */ /* 0x000fe400078e10ff */
[----:B------:R-:W-:Y:S01]  /*2e70*/  LEA R36, P3, R39, R15, 0x1 ;  /* 0x0000000f27247211 */ /* 0x000fe200078608ff */
[----:B0-----:R-:W-:Y:S01]  /*2e80*/  FFMA.FTZ R25, R50, R41, -0.72134751081466674805 ;  /* 0xbf38aa3b32197423 */ /* 0x001fe20000010029 */
[----:B------:R-:W-:Y:S02]  /*2e90*/  LEA R44, R49, R43, 0x2 ;  /* 0x0000002b312c7211 */ /* 0x000fe400078e10ff */
[----:B------:R-:W-:Y:S01]  /*2ea0*/  LEA R38, P4, R40, R15, 0x1 ;  /* 0x0000000f28267211 */ /* 0x000fe200078808ff */
[----:B------:R-:W-:Y:S01]  /*2eb0*/  FMUL R25, R50, R25 ;  /* 0x0000001932197220 */ /* 0x000fe20000400000 */
[-C--:B------:R-:W-:Y:S01]  /*2ec0*/  LEA.HI.X.SX32 R37, R39, R0.reuse, 0x1, P3 ;  /* 0x0000000027257211 */ /* 0x080fe200018f0eff */
[----:B------:R-:W-:Y:S01]  /*2ed0*/  IMAD R45, R49, 0x4, R44 ;  /* 0x00000004312d7824 */ /* 0x000fe200078e022c */
[----:B------:R-:W-:Y:S01]  /*2ee0*/  LEA.HI.X.SX32 R39, R40, R0, 0x1, P4 ;  /* 0x0000000028277211 */ /* 0x000fe200020f0eff */
[----:B------:R-:W-:Y:S01]  /*2ef0*/  FMUL R25, R50, R25 ;  /* 0x0000001932197220 */ /* 0x000fe20000400000 */
[----:B------:R-:W-:-:S02]  /*2f00*/  LEA R40, P3, R43, R15, 0x1 ;  /* 0x0000000f2b287211 */ /* 0x000fc400078608ff */
[C---:B------:R-:W-:Y:S01]  /*2f10*/  LEA R47, R49.reuse, R45, 0x2 ;  /* 0x0000002d312f7211 */ /* 0x040fe200078e10ff */
[----:B------:R-:W-:Y:S01]  /*2f20*/  FFMA.FTZ R25, R50, 1.4426950216293334961, R25 ;  /* 0x3fb8aa3b32197823 */ /* 0x000fe20000010019 */
[----:B------:R-:W-:Y:S02]  /*2f30*/  LEA R42, P4, R44, R15, 0x1 ;  /* 0x0000000f2c2a7211 */ /* 0x000fe400078808ff */
[----:B------:R-:W-:Y:S01]  /*2f40*/  LEA R49, R49, R47, 0x2 ;  /* 0x0000002f31317211 */ /* 0x000fe200078e10ff */
[----:B------:R-:W-:Y:S01]  /*2f50*/  FADD R24, R24, R25 ;  /* 0x0000001918187221 */ /* 0x000fe20000000000 */
[-C--:B------:R-:W-:Y:S02]  /*2f60*/  LEA.HI.X.SX32 R41, R43, R0.reuse, 0x1, P3 ;  /* 0x000000002b297211 */ /* 0x080fe400018f0eff */
[----:B------:R-:W-:Y:S02]  /*2f70*/  LEA.HI.X.SX32 R43, R44, R0, 0x1, P4 ;  /* 0x000000002c2b7211 */ /* 0x000fe400020f0eff */
[----:B------:R-:W-:-:S02]  /*2f80*/  LEA R44, P3, R45, R15, 0x1 ;  /* 0x0000000f2d2c7211 */ /* 0x000fc400078608ff */
[-C--:B------:R-:W-:Y:S02]  /*2f90*/  LEA R46, P4, R47, R15.reuse, 0x1 ;  /* 0x0000000f2f2e7211 */ /* 0x080fe400078808ff */
[----:B------:R-:W-:Y:S02]  /*2fa0*/  LEA R48, P5, R49, R15, 0x1 ;  /* 0x0000000f31307211 */ /* 0x000fe400078a08ff */
[-C--:B------:R-:W-:Y:S02]  /*2fb0*/  LEA.HI.X.SX32 R45, R45, R0.reuse, 0x1, P3 ;  /* 0x000000002d2d7211 */ /* 0x080fe400018f0eff */
[-C--:B------:R-:W-:Y:S01]  /*2fc0*/  LEA.HI.X.SX32 R47, R47, R0.reuse, 0x1, P4 ;  /* 0x000000002f2f7211 */ /* 0x080fe200020f0eff */
[----:B-1----:R0:W-:Y:S01]  /*2fd0*/  STG.E.U16 [R28.64], R4 ;  /* 0x000000041c007986 */ /* 0x0021e2000c101504 */
[----:B------:R-:W-:Y:S02]  /*2fe0*/  LEA.HI.X.SX32 R49, R49, R0, 0x1, P5 ;  /* 0x0000000031317211 */ /* 0x000fe400028f0eff */
[----:B------:R-:W-:Y:S01]  /*2ff0*/  @P2 MOV R0, 0x7f800000 ;  /* 0x7f80000000002802 */ /* 0x000fe20000000f00 */
[----:B------:R-:W-:Y:S01]  /*3000*/  STG.E.U16 [R26.64], R8 ;  /* 0x000000081a007986 */ /* 0x000fe2000c101504 */
[----:B------:R-:W-:-:S02]  /*3010*/  @P1 MOV R15, 0x7f800000 ;  /* 0x7f800000000f1802 */ /* 0x000fc40000000f00 */
[C---:B------:R-:W-:Y:S01]  /*3020*/  FSETP.NEU.AND P3, PT, R3.reuse, RZ, PT ;  /* 0x000000ff0300720b */ /* 0x040fe20003f6d000 */
[----:B------:R-:W-:Y:S01]  /*3030*/  @P2 FFMA.FTZ R14, R3, R0, +INF ;  /* 0x7f800000030e2423 */ /* 0x000fe20000010000 */
[----:B------:R-:W-:Y:S01]  /*3040*/  PRMT R0, R4, 0x7632, R0 ;  /* 0x0000763204007816 */ /* 0x000fe20000000000 */
[----:B------:R-:W-:Y:S01]  /*3050*/  @P1 FFMA.FTZ R24, R12, R15, +INF ;  /* 0x7f8000000c181423 */ /* 0x000fe2000001000f */
[----:B------:R-:W-:Y:S02]  /*3060*/  PRMT R3, R8, 0x7632, R3 ;  /* 0x0000763208037816 */ /* 0x000fe40000000003 */
[----:B------:R-:W-:Y:S01]  /*3070*/  FSETP.NEU.AND P2, PT, R12, RZ, PT ;  /* 0x000000ff0c00720b */ /* 0x000fe20003f4d000 */
[----:B------:R-:W-:Y:S01]  /*3080*/  STG.E.U16 [R20.64], R0 ;  /* 0x0000000014007986 */ /* 0x000fe2000c101504 */
[----:B------:R-:W-:Y:S02]  /*3090*/  PRMT R15, R5, 0x7632, R15 ;  /* 0x00007632050f7816 */ /* 0x000fe4000000000f */
[----:B------:R-:W-:Y:S01]  /*30a0*/  PRMT R12, R9, 0x7632, R12 ;  /* 0x00007632090c7816 */ /* 0x000fe2000000000c */
[----:B------:R1:W-:Y:S01]  /*30b0*/  STG.E.U16 [R16.64], R3 ;  /* 0x0000000310007986 */ /* 0x0003e2000c101504 */
[----:B0-----:R-:W-:-:S02]  /*30c0*/  PRMT R4, R10, 0x7632, R4 ;  /* 0x000076320a047816 */ /* 0x001fc40000000004 */
[----:B------:R-:W-:Y:S01]  /*30d0*/  FSEL R14, R14, -INF , P3 ;  /* 0xff8000000e0e7808 */ /* 0x000fe20001800000 */
[----:B------:R0:W-:Y:S04]  /*30e0*/  STG.E.U16 [R18.64], R5 ;  /* 0x0000000512007986 */ /* 0x0001e8000c101504 */
[----:B------:R2:W-:Y:S01]  /*30f0*/  STG.E.U16 [R22.64], R9 ;  /* 0x0000000916007986 */ /* 0x0005e2000c101504 */
[----:B------:R-:W-:-:S03]  /*3100*/  FFMA R14, R14, 0.69314718246459960938, R91 ;  /* 0x3f3172180e0e7823 */ /* 0x000fc6000000005b */
[----:B------:R3:W-:Y:S01]  /*3110*/  STG.E.U16 [R30.64], R15 ;  /* 0x0000000f1e007986 */ /* 0x0007e2000c101504 */
[----:B-1----:R-:W-:Y:S02]  /*3120*/  FSEL R3, R24, -INF , P2 ;  /* 0xff80000018037808 */ /* 0x002fe40001000000 */
[----:B------:R-:W-:Y:S01]  /*3130*/  PRMT R24, R11, 0x7632, R24 ;  /* 0x000076320b187816 */ /* 0x000fe20000000018 */
[----:B------:R1:W-:Y:S01]  /*3140*/  STG.E.U16 [R32.64], R12 ;  /* 0x0000000c20007986 */ /* 0x0003e2000c101504 */
[----:B0-----:R-:W-:-:S03]  /*3150*/  PRMT R19, R6, 0x7632, R19 ;  /* 0x0000763206137816 */ /* 0x001fc60000000013 */
[----:B------:R1:W-:Y:S01]  /*3160*/  STG.E.U16 [R34.64], R6 ;  /* 0x0000000622007986 */ /* 0x0003e2000c101504 */
[----:B--2---:R-:W-:-:S03]  /*3170*/  PRMT R23, R7, 0x7632, R23 ;  /* 0x0000763207177816 */ /* 0x004fc60000000017 */
[----:B------:R1:W-:Y:S01]  /*3180*/  STG.E.U16 [R36.64], R10 ;  /* 0x0000000a24007986 */ /* 0x0003e2000c101504 */
[----:B---3--:R-:W-:-:S03]  /*3190*/  FFMA R15, R3, 0.69314718246459960938, R92 ;  /* 0x3f317218030f7823 */ /* 0x008fc6000000005c */
[----:B------:R1:W-:Y:S04]  /*31a0*/  STG.E.U16 [R38.64], R19 ;  /* 0x0000001326007986 */ /* 0x0003e8000c101504 */
[----:B------:R1:W-:Y:S04]  /*31b0*/  STG.E.U16 [R40.64], R4 ;  /* 0x0000000428007986 */ /* 0x0003e8000c101504 */
[----:B------:R1:W-:Y:S04]  /*31c0*/  STG.E.U16 [R42.64], R7 ;  /* 0x000000072a007986 */ /* 0x0003e8000c101504 */
[----:B------:R1:W-:Y:S04]  /*31d0*/  STG.E.U16 [R44.64], R11 ;  /* 0x0000000b2c007986 */ /* 0x0003e8000c101504 */
[----:B------:R1:W-:Y:S04]  /*31e0*/  STG.E.U16 [R46.64], R23 ;  /* 0x000000172e007986 */ /* 0x0003e8000c101504 */
[----:B------:R1:W-:Y:S04]  /*31f0*/  STG.E.U16 [R48.64], R24 ;  /* 0x0000001830007986 */ /* 0x0003e8000c101504 */
[----:B------:R-:W-:Y:S06]  /*3200*/  BAR.SYNC.DEFER_BLOCKING 0x0 ;  /* 0x0000000000007b1d */ /* 0x000fec0000010000 */
[----:B------:R1:W-:Y:S04]  /*3210*/  STS.64 [R87], R14 ;  /* 0x0000000e57007388 */ /* 0x0003e80000000a00 */
[----:B------:R-:W-:Y:S06]  /*3220*/  BAR.SYNC.DEFER_BLOCKING 0x0 ;  /* 0x0000000000007b1d */ /* 0x000fec0000010000 */
[----:B------:R-:W-:Y:S05]  /*3230*/  @P0 EXIT ;  /* 0x000000000000094d */ /* 0x000fea0003800000 */
[----:B-1----:R-:W0:Y:S01]  /*3240*/  LDS R13, [R13] ;  /* 0x000000000d0d7984 */ /* 0x002e220000000800 */
[----:B------:R-:W-:Y:S01]  /*3250*/  IMAD R2, R2, c[0x0][0x1cc], RZ ;  /* 0x0000730002027a24 */ /* 0x000fe200078e02ff */
[C---:B------:R-:W-:Y:S01]  /*3260*/  SHF.L.U32 R4, R90.reuse, 0x2, RZ ;  /* 0x000000025a047819 */ /* 0x040fe200000006ff */
[----:B------:R-:W-:-:S03]  /*3270*/  IMAD.HI R5, R90, 0x4, RZ ;  /* 0x000000045a057827 */ /* 0x000fc600078e02ff */
[C---:B------:R-:W-:Y:S01]  /*3280*/  SHF.L.U32 R3, R2.reuse, 0x2, RZ ;  /* 0x0000000202037819 */ /* 0x040fe200000006ff */
[----:B------:R-:W-:-:S03]  /*3290*/  IMAD.HI R0, R2, 0x4, RZ ;  /* 0x0000000402007827 */ /* 0x000fc600078e02ff */
[----:B------:R-:W-:-:S04]  /*32a0*/  IADD3 R2, P0, P1, R4, c[0x0][0x180], R3 ;  /* 0x0000600004027a10 */ /* 0x000fc8000791e003 */
[----:B------:R-:W-:-:S05]  /*32b0*/  IADD3.X R3, R5, c[0x0][0x184], R0, P0, P1 ;  /* 0x0000610005037a10 */ /* 0x000fca00007e2400 */
[----:B0-----:R-:W-:Y:S01]  /*32c0*/  STG.E [R2.64], R13 ;  /* 0x0000000d02007986 */ /* 0x001fe2000c101904 */
[----:B------:R-:W-:Y:S05]  /*32d0*/  EXIT ;  /* 0x000000000000794d */ /* 0x000fea0003800000 */
.L_x_2:
[----:B------:R-:W-:-:S00]  /*32e0*/  BRA `(.L_x_2) ;  /* 0xfffffff000007947 */ /* 0x000fc0000383ffff */
[----:B------:R-:W-:-:S00]  /*32f0*/  NOP ;  /* 0x0000000000007918 */ /* 0x000fc00000000000 */
        /* <DEDUP_REMOVED lines=8> */
.L_x_3:


//--------------------- .nv.global.init           --------------------------
	.section	.nv.global.init,"aw",@progbits
.nv.global.init:
	.type		_$_str,@object
	.size		_$_str,(.L_0 - _$_str)
_$_str:
        /*0000*/ 	.byte	0x5f, 0x5f, 0x43, 0x55, 0x44, 0x41, 0x5f, 0x46, 0x54, 0x5a, 0x00
.L_0:


//--------------------- .nv.shared.attn_fwd       --------------------------
	.section	.nv.shared.attn_fwd,"aw",@nobits
	.sectionflags	@""
	.align	16
